	.target	sm_90a

	.elftype	@"ET_EXEC"


//--------------------- .note.nv.tkinfo           --------------------------
	.section	.note.nv.tkinfo,"",@"SHT_NOTE"
	.sectionflags	@"SHF_NOTE_NV_TKINFO"
	.tkinfo
        /*0018*/ 	.word	0x00000002
        /*0030*/ 	.string	""
        /*0030*/ 	.string	"ptxas"
        /*0030*/ 	.string	"Cuda compilation tools, release 13.0, V13.0.88"
        /*0030*/ 	.string	"Build cuda_13.0.r13.0/compiler.36424714_0"
        /*0030*/ 	.string	"-arch sm_90a -m 64 "



//--------------------- .note.nv.cuinfo           --------------------------
	.section	.note.nv.cuinfo,"",@"SHT_NOTE"
	.sectionflags	@"SHF_NOTE_NV_CUINFO"
        /*0018*/ 	.short	0x0002
        /*001a*/ 	.short	0x005a
        /*001c*/ 	.short	0x0082
	.zero		2


//--------------------- .nv.info                  --------------------------
	.section	.nv.info,"",@"SHT_CUDA_INFO"
	.align	4


	//----- nvinfo : EIATTR_REGCOUNT
	.align		4
        /*0000*/ 	.byte	0x04, 0x2f
        /*0002*/ 	.short	(.L_12 - .L_11)
	.align		4
.L_11:
        /*0004*/ 	.word	index@(_ZN7cutlass13device_kernelINS_4gemm6kernel13GemmUniversalIN4cute5tupleIJiiiiEEENS1_10collective13CollectiveMmaINS1_37MainloopSm90TmaGmmaWarpSpecializedFP8ILi4ENS5_IJNS4_1CILi1EEESB_SB_EEENS1_35KernelTmaWarpSpecializedCooperativeEEENS5_IJNSA_ILi128EEENSA_ILi64EEESF_EEENS_12float_e4m3_tENS5_IJlSB_lEEESI_SJ_NS4_8TiledMMAINS4_8MMA_AtomIJNS4_4SM904GMMA30MMA_64x64x32_F32E4M3E4M3_SS_TNILNSN_7ScaleInE1ELSP_1EEEEEENS4_6LayoutINS5_IJNSA_ILi2EEESB_SB_EEENS5_IJSB_NSA_ILi0EEESV_EEEEENS5_IJNS4_10UnderscoreESY_SY_EEEEENS4_13SM90_TMA_LOADENS4_14ComposedLayoutINS4_7SwizzleILi3ELi4ELi3EEENS4_18smem_ptr_flag_bitsILi8EEENSS_INS5_IJNSA_ILi8EEESF_EEENS5_IJSF_SB_EEEEEEEvNS4_8identityES11_S1B_vS1C_EENS_8epilogue10collective6detail29Sm90TmaWarpSpecializedAdapterINS1F_15DefaultEpilogueISI_SJ_SJ_NS1E_6thread17LinearCombinationISI_Li1EffLNS1J_9ScaleType4KindE0ELNS_15FloatRoundStyleE2ESI_EENS1_15EpilogueDefaultEEEEEvvEEEEvNT_6ParamsE)
        /*0008*/ 	.word	0x000000a8


	//----- nvinfo : EIATTR_FRAME_SIZE
	.align		4
.L_12:
        /*000c*/ 	.byte	0x04, 0x11
        /*000e*/ 	.short	(.L_14 - .L_13)
	.align		4
.L_13:
        /*0010*/ 	.word	index@(_ZN7cutlass13device_kernelINS_4gemm6kernel13GemmUniversalIN4cute5tupleIJiiiiEEENS1_10collective13CollectiveMmaINS1_37MainloopSm90TmaGmmaWarpSpecializedFP8ILi4ENS5_IJNS4_1CILi1EEESB_SB_EEENS1_35KernelTmaWarpSpecializedCooperativeEEENS5_IJNSA_ILi128EEENSA_ILi64EEESF_EEENS_12float_e4m3_tENS5_IJlSB_lEEESI_SJ_NS4_8TiledMMAINS4_8MMA_AtomIJNS4_4SM904GMMA30MMA_64x64x32_F32E4M3E4M3_SS_TNILNSN_7ScaleInE1ELSP_1EEEEEENS4_6LayoutINS5_IJNSA_ILi2EEESB_SB_EEENS5_IJSB_NSA_ILi0EEESV_EEEEENS5_IJNS4_10UnderscoreESY_SY_EEEEENS4_13SM90_TMA_LOADENS4_14ComposedLayoutINS4_7SwizzleILi3ELi4ELi3EEENS4_18smem_ptr_flag_bitsILi8EEENSS_INS5_IJNSA_ILi8EEESF_EEENS5_IJSF_SB_EEEEEEEvNS4_8identityES11_S1B_vS1C_EENS_8epilogue10collective6detail29Sm90TmaWarpSpecializedAdapterINS1F_15DefaultEpilogueISI_SJ_SJ_NS1E_6thread17LinearCombinationISI_Li1EffLNS1J_9ScaleType4KindE0ELNS_15FloatRoundStyleE2ESI_EENS1_15EpilogueDefaultEEEEEvvEEEEvNT_6ParamsE)
        /*0014*/ 	.word	0x00000000


	//----- nvinfo : EIATTR_MIN_STACK_SIZE
	.align		4
.L_14:
        /*0018*/ 	.byte	0x04, 0x12
        /*001a*/ 	.short	(.L_16 - .L_15)
	.align		4
.L_15:
        /*001c*/ 	.word	index@(_ZN7cutlass13device_kernelINS_4gemm6kernel13GemmUniversalIN4cute5tupleIJiiiiEEENS1_10collective13CollectiveMmaINS1_37MainloopSm90TmaGmmaWarpSpecializedFP8ILi4ENS5_IJNS4_1CILi1EEESB_SB_EEENS1_35KernelTmaWarpSpecializedCooperativeEEENS5_IJNSA_ILi128EEENSA_ILi64EEESF_EEENS_12float_e4m3_tENS5_IJlSB_lEEESI_SJ_NS4_8TiledMMAINS4_8MMA_AtomIJNS4_4SM904GMMA30MMA_64x64x32_F32E4M3E4M3_SS_TNILNSN_7ScaleInE1ELSP_1EEEEEENS4_6LayoutINS5_IJNSA_ILi2EEESB_SB_EEENS5_IJSB_NSA_ILi0EEESV_EEEEENS5_IJNS4_10UnderscoreESY_SY_EEEEENS4_13SM90_TMA_LOADENS4_14ComposedLayoutINS4_7SwizzleILi3ELi4ELi3EEENS4_18smem_ptr_flag_bitsILi8EEENSS_INS5_IJNSA_ILi8EEESF_EEENS5_IJSF_SB_EEEEEEEvNS4_8identityES11_S1B_vS1C_EENS_8epilogue10collective6detail29Sm90TmaWarpSpecializedAdapterINS1F_15DefaultEpilogueISI_SJ_SJ_NS1E_6thread17LinearCombinationISI_Li1EffLNS1J_9ScaleType4KindE0ELNS_15FloatRoundStyleE2ESI_EENS1_15EpilogueDefaultEEEEEvvEEEEvNT_6ParamsE)
        /*0020*/ 	.word	0x00000000
.L_16:


//--------------------- .nv.compat                --------------------------
	.section	.nv.compat,"",@"SHT_CUDA_COMPAT_INFO"
	.align	4
        /*0000*/ 	.byte	0x02, 0x09, 0x01, 0x00, 0x02, 0x02, 0x04, 0x00, 0x02, 0x05, 0x05, 0x00, 0x03, 0x07, 0x01, 0x01
        /*0010*/ 	.byte	0x02, 0x03, 0x01, 0x00, 0x02, 0x06, 0x01, 0x00, 0x04, 0x0b, 0x08, 0x00, 0x00, 0x00, 0x00, 0x00
        /*0020*/ 	.byte	0x00, 0x00, 0x00, 0x00


//--------------------- .nv.info._ZN7cutlass13device_kernelINS_4gemm6kernel13GemmUniversalIN4cute5tupleIJiiiiEEENS1_10collective13CollectiveMmaINS1_37MainloopSm90TmaGmmaWarpSpecializedFP8ILi4ENS5_IJNS4_1CILi1EEESB_SB_EEENS1_35KernelTmaWarpSpecializedCooperativeEEENS5_IJNSA_ILi128EEENSA_ILi64EEESF_EEENS_12float_e4m3_tENS5_IJlSB_lEEESI_SJ_NS4_8TiledMMAINS4_8MMA_AtomIJNS4_4SM904GMMA30MMA_64x64x32_F32E4M3E4M3_SS_TNILNSN_7ScaleInE1ELSP_1EEEEEENS4_6LayoutINS5_IJNSA_ILi2EEESB_SB_EEENS5_IJSB_NSA_ILi0EEESV_EEEEENS5_IJNS4_10UnderscoreESY_SY_EEEEENS4_13SM90_TMA_LOADENS4_14ComposedLayoutINS4_7SwizzleILi3ELi4ELi3EEENS4_18smem_ptr_flag_bitsILi8EEENSS_INS5_IJNSA_ILi8EEESF_EEENS5_IJSF_SB_EEEEEEEvNS4_8identityES11_S1B_vS1C_EENS_8epilogue10collective6detail29Sm90TmaWarpSpecializedAdapterINS1F_15DefaultEpilogueISI_SJ_SJ_NS1E_6thread17LinearCombinationISI_Li1EffLNS1J_9ScaleType4KindE0ELNS_15FloatRoundStyleE2ESI_EENS1_15EpilogueDefaultEEEEEvvEEEEvNT_6ParamsE --------------------------
	.section	.nv.info._ZN7cutlass13device_kernelINS_4gemm6kernel13GemmUniversalIN4cute5tupleIJiiiiEEENS1_10collective13CollectiveMmaINS1_37MainloopSm90TmaGmmaWarpSpecializedFP8ILi4ENS5_IJNS4_1CILi1EEESB_SB_EEENS1_35KernelTmaWarpSpecializedCooperativeEEENS5_IJNSA_ILi128EEENSA_ILi64EEESF_EEENS_12float_e4m3_tENS5_IJlSB_lEEESI_SJ_NS4_8TiledMMAINS4_8MMA_AtomIJNS4_4SM904GMMA30MMA_64x64x32_F32E4M3E4M3_SS_TNILNSN_7ScaleInE1ELSP_1EEEEEENS4_6LayoutINS5_IJNSA_ILi2EEESB_SB_EEENS5_IJSB_NSA_ILi0EEESV_EEEEENS5_IJNS4_10UnderscoreESY_SY_EEEEENS4_13SM90_TMA_LOADENS4_14ComposedLayoutINS4_7SwizzleILi3ELi4ELi3EEENS4_18smem_ptr_flag_bitsILi8EEENSS_INS5_IJNSA_ILi8EEESF_EEENS5_IJSF_SB_EEEEEEEvNS4_8identityES11_S1B_vS1C_EENS_8epilogue10collective6detail29Sm90TmaWarpSpecializedAdapterINS1F_15DefaultEpilogueISI_SJ_SJ_NS1E_6thread17LinearCombinationISI_Li1EffLNS1J_9ScaleType4KindE0ELNS_15FloatRoundStyleE2ESI_EENS1_15EpilogueDefaultEEEEEvvEEEEvNT_6ParamsE,"",@"SHT_CUDA_INFO"
	.sectionflags	@""
	.align	4


	//----- nvinfo : EIATTR_CUDA_API_VERSION
	.align		4
        /*0000*/ 	.byte	0x04, 0x37
        /*0002*/ 	.short	(.L_18 - .L_17)
.L_17:
        /*0004*/ 	.word	0x00000082


	//----- nvinfo : EIATTR_KPARAM_INFO
	.align		4
.L_18:
        /*0008*/ 	.byte	0x04, 0x17
        /*000a*/ 	.short	(.L_20 - .L_19)
.L_19:
        /*000c*/ 	.word	0x00000000
        /*0010*/ 	.short	0x0000
        /*0012*/ 	.short	0x0070
        /*0014*/ 	.byte	0x00, 0xf0, 0x01, 0x10


	//----- nvinfo : EIATTR_SPARSE_MMA_MASK
	.align		4
.L_20:
        /*0018*/ 	.byte	0x03, 0x50
        /*001a*/ 	.short	0x0000


	//----- nvinfo : EIATTR_MAXREG_COUNT
	.align		4
        /*001c*/ 	.byte	0x03, 0x1b
        /*001e*/ 	.short	0x00a8


	//----- nvinfo : EIATTR_NUM_BARRIERS
	.align		4
        /*0020*/ 	.byte	0x02, 0x4c
        /*0022*/ 	.byte	0x01
	.zero		1


	//----- nvinfo : EIATTR_MERCURY_ISA_VERSION
	.align		4
        /*0024*/ 	.byte	0x03, 0x5f
        /*0026*/ 	.short	0x0101


	//----- nvinfo : EIATTR_INT_WARP_WIDE_INSTR_OFFSETS
	.align		4
        /*0028*/ 	.byte	0x04, 0x31
        /*002a*/ 	.short	(.L_22 - .L_21)


	//   ....[0]....
.L_21:
        /*002c*/ 	.word	0x000003a0


	//   ....[1]....
        /*0030*/ 	.word	0x000003b0


	//   ....[2]....
        /*0034*/ 	.word	0x000004c0


	//----- nvinfo : EIATTR_COOP_GROUP_MASK_REGIDS
	.align		4
.L_22:
        /*0038*/ 	.byte	0x04, 0x29
        /*003a*/ 	.short	(.L_24 - .L_23)


	//   ....[0]....
.L_23:
        /*003c*/ 	.word	0xffffffff


	//   ....[1]....
        /*0040*/ 	.word	0xffffffff


	//   ....[2]....
        /*0044*/ 	.word	0xffffffff


	//   ....[3]....
        /*0048*/ 	.word	0xffffffff


	//   ....[4]....
        /*004c*/ 	.word	0xffffffff


	//----- nvinfo : EIATTR_COOP_GROUP_INSTR_OFFSETS
	.align		4
.L_24:
        /*0050*/ 	.byte	0x04, 0x28
        /*0052*/ 	.short	(.L_26 - .L_25)


	//   ....[0]....
.L_25:
        /*0054*/ 	.word	0x00000060


	//   ....[1]....
        /*0058*/ 	.word	0x00000070


	//   ....[2]....
        /*005c*/ 	.word	0x00000130


	//   ....[3]....
        /*0060*/ 	.word	0x000002c0


	//   ....[4]....
        /*0064*/ 	.word	0x00000fe0


	//----- nvinfo : EIATTR_REG_RECONFIG
	.align		4
.L_26:
        /*0068*/ 	.byte	0x01, 0x54
	.zero		2


	//----- nvinfo : EIATTR_MBARRIER_INSTR_OFFSETS
	.align		4
        /*006c*/ 	.byte	0x04, 0x39
        /*006e*/ 	.short	(.L_28 - .L_27)


	//   ....[0]....
.L_27:
        /*0070*/ 	.word	0x00000230
        /*0074*/ 	.word	0x000000ff
        /*0078*/ 	.word	0x00000000
        /*007c*/ 	.short	0x0100
        /*007e*/ 	.byte	0x08
	.zero		1


	//   ....[1]....
        /*0080*/ 	.word	0x00000240
        /*0084*/ 	.word	0x000000ff
        /*0088*/ 	.word	0x00000020
        /*008c*/ 	.short	0x0100
        /*008e*/ 	.byte	0x08
	.zero		1


	//   ....[2]....
        /*0090*/ 	.word	0x00000250
        /*0094*/ 	.word	0x000000ff
        /*0098*/ 	.word	0x00000008
        /*009c*/ 	.short	0x0100
        /*009e*/ 	.byte	0x08
	.zero		1


	//   ....[3]....
        /*00a0*/ 	.word	0x00000260
        /*00a4*/ 	.word	0x000000ff
        /*00a8*/ 	.word	0x00000028
        /*00ac*/ 	.short	0x0100
        /*00ae*/ 	.byte	0x08
	.zero		1


	//   ....[4]....
        /*00b0*/ 	.word	0x00000270
        /*00b4*/ 	.word	0x000000ff
        /*00b8*/ 	.word	0x00000010
        /*00bc*/ 	.short	0x0100
        /*00be*/ 	.byte	0x08
	.zero		1


	//   ....[5]....
        /*00c0*/ 	.word	0x00000280
        /*00c4*/ 	.word	0x000000ff
        /*00c8*/ 	.word	0x00000030
        /*00cc*/ 	.short	0x0100
        /*00ce*/ 	.byte	0x08
	.zero		1


	//   ....[6]....
        /*00d0*/ 	.word	0x00000290
        /*00d4*/ 	.word	0x000000ff
        /*00d8*/ 	.word	0x00000018
        /*00dc*/ 	.short	0x0100
        /*00de*/ 	.byte	0x08
	.zero		1


	//   ....[7]....
        /*00e0*/ 	.word	0x000002a0
        /*00e4*/ 	.word	0x000000ff
        /*00e8*/ 	.word	0x00000038
        /*00ec*/ 	.short	0x0100
        /*00ee*/ 	.byte	0x08
	.zero		1


	//   ....[8]....
        /*00f0*/ 	.word	0x00000530
        /*00f4*/ 	.word	0x000000ff
        /*00f8*/ 	.word	0x00000050
        /*00fc*/ 	.short	0x0100
        /*00fe*/ 	.byte	0x06
	.zero		1


	//   ....[9]....
        /*0100*/ 	.word	0x00000590
        /*0104*/ 	.word	0x000000ff
        /*0108*/ 	.word	0x00000058
        /*010c*/ 	.short	0x0100
        /*010e*/ 	.byte	0x06
	.zero		1


	//   ....[10]....
        /*0110*/ 	.word	0x00001310
        /*0114*/ 	.word	0x000000ff
        /*0118*/ 	.word	0x00000000
        /*011c*/ 	.short	0x010a
        /*011e*/ 	.byte	0x06
	.zero		1


	//   ....[11]....
        /*0120*/ 	.word	0x00001350
        /*0124*/ 	.word	0x000000ff
        /*0128*/ 	.word	0x00000000
        /*012c*/ 	.short	0x010a
        /*012e*/ 	.byte	0x06
	.zero		1


	//   ....[12]....
        /*0130*/ 	.word	0x00001a40
        /*0134*/ 	.word	0x000000ff
        /*0138*/ 	.word	0x00000000
        /*013c*/ 	.short	0x010a
        /*013e*/ 	.byte	0x0c
	.zero		1


	//   ....[13]....
        /*0140*/ 	.word	0x00001a80
        /*0144*/ 	.word	0x000000ff
        /*0148*/ 	.word	0x00000000
        /*014c*/ 	.short	0x010a
        /*014e*/ 	.byte	0x0c
	.zero		1


	//   ....[14]....
        /*0150*/ 	.word	0x00001f70
        /*0154*/ 	.word	0x000000ff
        /*0158*/ 	.word	0x00000000
        /*015c*/ 	.short	0x0101
        /*015e*/ 	.byte	0x08
	.zero		1


	//   ....[15]....
        /*0160*/ 	.word	0x000023a0
        /*0164*/ 	.word	0x000000ff
        /*0168*/ 	.word	0x00000000
        /*016c*/ 	.short	0x0101
        /*016e*/ 	.byte	0x06
	.zero		1


	//   ....[16]....
        /*0170*/ 	.word	0x00005d50
        /*0174*/ 	.word	0x00000012
        /*0178*/ 	.word	0x00000020
        /*017c*/ 	.short	0x010a
        /*017e*/ 	.byte	0x3f
	.zero		1


	//   ....[17]....
        /*0180*/ 	.word	0x00006110
        /*0184*/ 	.word	0x00000003
        /*0188*/ 	.word	0x00000058
        /*018c*/ 	.short	0x0101
        /*018e*/ 	.byte	0x3f
	.zero		1


	//   ....[18]....
        /*0190*/ 	.word	0x00006830
        /*0194*/ 	.word	0x00000005
        /*0198*/ 	.word	0x00000000
        /*019c*/ 	.short	0x010a
        /*019e*/ 	.byte	0x3f
	.zero		1


	//   ....[19]....
        /*01a0*/ 	.word	0x000068b0
        /*01a4*/ 	.word	0x00000007
        /*01a8*/ 	.word	0x00000000
        /*01ac*/ 	.short	0x010a
        /*01ae*/ 	.byte	0x3f
	.zero		1


	//   ....[20]....
        /*01b0*/ 	.word	0x00006940
        /*01b4*/ 	.word	0x00000006
        /*01b8*/ 	.word	0x00000000
        /*01bc*/ 	.short	0x010a
        /*01be*/ 	.byte	0x3f
	.zero		1


	//   ....[21]....
        /*01c0*/ 	.word	0x000069d0
        /*01c4*/ 	.word	0x00000003
        /*01c8*/ 	.word	0x00000000
        /*01cc*/ 	.short	0x010a
        /*01ce*/ 	.byte	0x3f
	.zero		1


	//   ....[22]....
        /*01d0*/ 	.word	0x00006a40
        /*01d4*/ 	.word	0x00000007
        /*01d8*/ 	.word	0x00000000
        /*01dc*/ 	.short	0x010a
        /*01de*/ 	.byte	0x3f
	.zero		1


	//   ....[23]....
        /*01e0*/ 	.word	0x00006aa0
        /*01e4*/ 	.word	0x00000008
        /*01e8*/ 	.word	0x00000000
        /*01ec*/ 	.short	0x010a
        /*01ee*/ 	.byte	0x3f
	.zero		1


	//   ....[24]....
        /*01f0*/ 	.word	0x00006b70
        /*01f4*/ 	.word	0x00000012
        /*01f8*/ 	.word	0x00000020
        /*01fc*/ 	.short	0x010a
        /*01fe*/ 	.byte	0x3f
	.zero		1


	//   ....[25]....
        /*0200*/ 	.word	0x00006c50
        /*0204*/ 	.word	0x00000005
        /*0208*/ 	.word	0x00000000
        /*020c*/ 	.short	0x010a
        /*020e*/ 	.byte	0x3f
	.zero		1


	//   ....[26]....
        /*0210*/ 	.word	0x00006ca0
        /*0214*/ 	.word	0x00000007
        /*0218*/ 	.word	0x00000000
        /*021c*/ 	.short	0x010a
        /*021e*/ 	.byte	0x3f
	.zero		1


	//   ....[27]....
        /*0220*/ 	.word	0x00006cf0
        /*0224*/ 	.word	0x00000006
        /*0228*/ 	.word	0x00000000
        /*022c*/ 	.short	0x010a
        /*022e*/ 	.byte	0x3f
	.zero		1


	//----- nvinfo : EIATTR_NUM_MBARRIERS
	.align		4
.L_28:
        /*0230*/ 	.byte	0x03, 0x38
        /*0232*/ 	.short	0x000a


	//----- nvinfo : EIATTR_EXIT_INSTR_OFFSETS
	.align		4
        /*0234*/ 	.byte	0x04, 0x1c
        /*0236*/ 	.short	(.L_30 - .L_29)


	//   ....[0]....
.L_29:
        /*0238*/ 	.word	0x000005e0


	//   ....[1]....
        /*023c*/ 	.word	0x00000eb0


	//   ....[2]....
        /*0240*/ 	.word	0x000053b0


	//   ....[3]....
        /*0244*/ 	.word	0x000059f0


	//   ....[4]....
        /*0248*/ 	.word	0x00006a20


	//----- nvinfo : EIATTR_MAX_THREADS
	.align		4
.L_30:
        /*024c*/ 	.byte	0x04, 0x05
        /*024e*/ 	.short	(.L_32 - .L_31)
.L_31:
        /*0250*/ 	.word	0x00000180
        /*0254*/ 	.word	0x00000001
        /*0258*/ 	.word	0x00000001


	//----- nvinfo : EIATTR_CRS_STACK_SIZE
	.align		4
.L_32:
        /*025c*/ 	.byte	0x04, 0x1e
        /*025e*/ 	.short	(.L_34 - .L_33)
.L_33:
        /*0260*/ 	.word	0x00000000


	//----- nvinfo : EIATTR_CBANK_PARAM_SIZE
	.align		4
.L_34:
        /*0264*/ 	.byte	0x03, 0x19
        /*0266*/ 	.short	0x0470


	//----- nvinfo : EIATTR_PARAM_CBANK
	.align		4
        /*0268*/ 	.byte	0x04, 0x0a
        /*026a*/ 	.short	(.L_36 - .L_35)
	.align		4
.L_35:
        /*026c*/ 	.word	index@(.nv.constant0._ZN7cutlass13device_kernelINS_4gemm6kernel13GemmUniversalIN4cute5tupleIJiiiiEEENS1_10collective13CollectiveMmaINS1_37MainloopSm90TmaGmmaWarpSpecializedFP8ILi4ENS5_IJNS4_1CILi1EEESB_SB_EEENS1_35KernelTmaWarpSpecializedCooperativeEEENS5_IJNSA_ILi128EEENSA_ILi64EEESF_EEENS_12float_e4m3_tENS5_IJlSB_lEEESI_SJ_NS4_8TiledMMAINS4_8MMA_AtomIJNS4_4SM904GMMA30MMA_64x64x32_F32E4M3E4M3_SS_TNILNSN_7ScaleInE1ELSP_1EEEEEENS4_6LayoutINS5_IJNSA_ILi2EEESB_SB_EEENS5_IJSB_NSA_ILi0EEESV_EEEEENS5_IJNS4_10UnderscoreESY_SY_EEEEENS4_13SM90_TMA_LOADENS4_14ComposedLayoutINS4_7SwizzleILi3ELi4ELi3EEENS4_18smem_ptr_flag_bitsILi8EEENSS_INS5_IJNSA_ILi8EEESF_EEENS5_IJSF_SB_EEEEEEEvNS4_8identityES11_S1B_vS1C_EENS_8epilogue10collective6detail29Sm90TmaWarpSpecializedAdapterINS1F_15DefaultEpilogueISI_SJ_SJ_NS1E_6thread17LinearCombinationISI_Li1EffLNS1J_9ScaleType4KindE0ELNS_15FloatRoundStyleE2ESI_EENS1_15EpilogueDefaultEEEEEvvEEEEvNT_6ParamsE)
        /*0270*/ 	.short	0x0210
        /*0272*/ 	.short	0x0470


	//----- nvinfo : EIATTR_SW_WAR
	.align		4
.L_36:
        /*0274*/ 	.byte	0x04, 0x36
        /*0276*/ 	.short	(.L_38 - .L_37)
.L_37:
        /*0278*/ 	.word	0x00000008
.L_38:


//--------------------- .nv.callgraph             --------------------------
	.section	.nv.callgraph,"",@"SHT_CUDA_CALLGRAPH"
	.align	4
	.sectionentsize	8
	.align		4
        /*0000*/ 	.word	0x00000000
	.align		4
        /*0004*/ 	.word	0xffffffff
	.align		4
        /*0008*/ 	.word	0x00000000
	.align		4
        /*000c*/ 	.word	0xfffffffe
	.align		4
        /*0010*/ 	.word	0x00000000
	.align		4
        /*0014*/ 	.word	0xfffffffd
	.align		4
        /*0018*/ 	.word	0x00000000
	.align		4
        /*001c*/ 	.word	0xfffffffc


//--------------------- .nv.constant4             --------------------------
	.section	.nv.constant4,"a",@progbits
	.align	8
	.align		8
.nv.constant4:
        /*0000*/ 	.dword	_ZN40_INTERNAL_ff34a480_4_k_cu_66884165_223364cuda3std3__45__cpo5beginE
	.align		8
        /*0008*/ 	.dword	_ZN40_INTERNAL_ff34a480_4_k_cu_66884165_223364cuda3std3__45__cpo3endE
	.align		8
        /*0010*/ 	.dword	_ZN40_INTERNAL_ff34a480_4_k_cu_66884165_223364cuda3std3__45__cpo6cbeginE
	.align		8
        /*0018*/ 	.dword	_ZN40_INTERNAL_ff34a480_4_k_cu_66884165_223364cuda3std3__45__cpo4cendE
	.align		8
        /*0020*/ 	.dword	_ZN40_INTERNAL_ff34a480_4_k_cu_66884165_223364cuda3std3__442_GLOBAL__N__ff34a480_4_k_cu_66884165_223366ignoreE
	.align		8
        /*0028*/ 	.dword	_ZN40_INTERNAL_ff34a480_4_k_cu_66884165_223364cuda3std3__419piecewise_constructE
	.align		8
        /*0030*/ 	.dword	_ZN40_INTERNAL_ff34a480_4_k_cu_66884165_223364cuda3std3__48in_placeE
	.align		8
        /*0038*/ 	.dword	_ZN40_INTERNAL_ff34a480_4_k_cu_66884165_223364cuda3std6ranges3__45__cpo4swapE
	.align		8
        /*0040*/ 	.dword	_ZN40_INTERNAL_ff34a480_4_k_cu_66884165_223364cuda3std6ranges3__45__cpo9iter_moveE
	.align		8
        /*0048*/ 	.dword	_ZN40_INTERNAL_ff34a480_4_k_cu_66884165_223364cute7productE
	.align		8
        /*0050*/ 	.dword	_ZN40_INTERNAL_ff34a480_4_k_cu_66884165_223364cute1_E


//--------------------- .text._ZN7cutlass13device_kernelINS_4gemm6kernel13GemmUniversalIN4cute5tupleIJiiiiEEENS1_10collective13CollectiveMmaINS1_37MainloopSm90TmaGmmaWarpSpecializedFP8ILi4ENS5_IJNS4_1CILi1EEESB_SB_EEENS1_35KernelTmaWarpSpecializedCooperativeEEENS5_IJNSA_ILi128EEENSA_ILi64EEESF_EEENS_12float_e4m3_tENS5_IJlSB_lEEESI_SJ_NS4_8TiledMMAINS4_8MMA_AtomIJNS4_4SM904GMMA30MMA_64x64x32_F32E4M3E4M3_SS_TNILNSN_7ScaleInE1ELSP_1EEEEEENS4_6LayoutINS5_IJNSA_ILi2EEESB_SB_EEENS5_IJSB_NSA_ILi0EEESV_EEEEENS5_IJNS4_10UnderscoreESY_SY_EEEEENS4_13SM90_TMA_LOADENS4_14ComposedLayoutINS4_7SwizzleILi3ELi4ELi3EEENS4_18smem_ptr_flag_bitsILi8EEENSS_INS5_IJNSA_ILi8EEESF_EEENS5_IJSF_SB_EEEEEEEvNS4_8identityES11_S1B_vS1C_EENS_8epilogue10collective6detail29Sm90TmaWarpSpecializedAdapterINS1F_15DefaultEpilogueISI_SJ_SJ_NS1E_6thread17LinearCombinationISI_Li1EffLNS1J_9ScaleType4KindE0ELNS_15FloatRoundStyleE2ESI_EENS1_15EpilogueDefaultEEEEEvvEEEEvNT_6ParamsE --------------------------
	.section	.text._ZN7cutlass13device_kernelINS_4gemm6kernel13GemmUniversalIN4cute5tupleIJiiiiEEENS1_10collective13CollectiveMmaINS1_37MainloopSm90TmaGmmaWarpSpecializedFP8ILi4ENS5_IJNS4_1CILi1EEESB_SB_EEENS1_35KernelTmaWarpSpecializedCooperativeEEENS5_IJNSA_ILi128EEENSA_ILi64EEESF_EEENS_12float_e4m3_tENS5_IJlSB_lEEESI_SJ_NS4_8TiledMMAINS4_8MMA_AtomIJNS4_4SM904GMMA30MMA_64x64x32_F32E4M3E4M3_SS_TNILNSN_7ScaleInE1ELSP_1EEEEEENS4_6LayoutINS5_IJNSA_ILi2EEESB_SB_EEENS5_IJSB_NSA_ILi0EEESV_EEEEENS5_IJNS4_10UnderscoreESY_SY_EEEEENS4_13SM90_TMA_LOADENS4_14ComposedLayoutINS4_7SwizzleILi3ELi4ELi3EEENS4_18smem_ptr_flag_bitsILi8EEENSS_INS5_IJNSA_ILi8EEESF_EEENS5_IJSF_SB_EEEEEEEvNS4_8identityES11_S1B_vS1C_EENS_8epilogue10collective6detail29Sm90TmaWarpSpecializedAdapterINS1F_15DefaultEpilogueISI_SJ_SJ_NS1E_6thread17LinearCombinationISI_Li1EffLNS1J_9ScaleType4KindE0ELNS_15FloatRoundStyleE2ESI_EENS1_15EpilogueDefaultEEEEEvvEEEEvNT_6ParamsE,"ax",@progbits
	.align	128
.text._ZN7cutlass13device_kernelINS_4gemm6kernel13GemmUniversalIN4cute5tupleIJiiiiEEENS1_10collective13CollectiveMmaINS1_37MainloopSm90TmaGmmaWarpSpecializedFP8ILi4ENS5_IJNS4_1CILi1EEESB_SB_EEENS1_35KernelTmaWarpSpecializedCooperativeEEENS5_IJNSA_ILi128EEENSA_ILi64EEESF_EEENS_12float_e4m3_tENS5_IJlSB_lEEESI_SJ_NS4_8TiledMMAINS4_8MMA_AtomIJNS4_4SM904GMMA30MMA_64x64x32_F32E4M3E4M3_SS_TNILNSN_7ScaleInE1ELSP_1EEEEEENS4_6LayoutINS5_IJNSA_ILi2EEESB_SB_EEENS5_IJSB_NSA_ILi0EEESV_EEEEENS5_IJNS4_10UnderscoreESY_SY_EEEEENS4_13SM90_TMA_LOADENS4_14ComposedLayoutINS4_7SwizzleILi3ELi4ELi3EEENS4_18smem_ptr_flag_bitsILi8EEENSS_INS5_IJNSA_ILi8EEESF_EEENS5_IJSF_SB_EEEEEEEvNS4_8identityES11_S1B_vS1C_EENS_8epilogue10collective6detail29Sm90TmaWarpSpecializedAdapterINS1F_15DefaultEpilogueISI_SJ_SJ_NS1E_6thread17LinearCombinationISI_Li1EffLNS1J_9ScaleType4KindE0ELNS_15FloatRoundStyleE2ESI_EENS1_15EpilogueDefaultEEEEEvvEEEEvNT_6ParamsE:
        .type           _ZN7cutlass13device_kernelINS_4gemm6kernel13GemmUniversalIN4cute5tupleIJiiiiEEENS1_10collective13CollectiveMmaINS1_37MainloopSm90TmaGmmaWarpSpecializedFP8ILi4ENS5_IJNS4_1CILi1EEESB_SB_EEENS1_35KernelTmaWarpSpecializedCooperativeEEENS5_IJNSA_ILi128EEENSA_ILi64EEESF_EEENS_12float_e4m3_tENS5_IJlSB_lEEESI_SJ_NS4_8TiledMMAINS4_8MMA_AtomIJNS4_4SM904GMMA30MMA_64x64x32_F32E4M3E4M3_SS_TNILNSN_7ScaleInE1ELSP_1EEEEEENS4_6LayoutINS5_IJNSA_ILi2EEESB_SB_EEENS5_IJSB_NSA_ILi0EEESV_EEEEENS5_IJNS4_10UnderscoreESY_SY_EEEEENS4_13SM90_TMA_LOADENS4_14ComposedLayoutINS4_7SwizzleILi3ELi4ELi3EEENS4_18smem_ptr_flag_bitsILi8EEENSS_INS5_IJNSA_ILi8EEESF_EEENS5_IJSF_SB_EEEEEEEvNS4_8identityES11_S1B_vS1C_EENS_8epilogue10collective6detail29Sm90TmaWarpSpecializedAdapterINS1F_15DefaultEpilogueISI_SJ_SJ_NS1E_6thread17LinearCombinationISI_Li1EffLNS1J_9ScaleType4KindE0ELNS_15FloatRoundStyleE2ESI_EENS1_15EpilogueDefaultEEEEEvvEEEEvNT_6ParamsE,@function
        .size           _ZN7cutlass13device_kernelINS_4gemm6kernel13GemmUniversalIN4cute5tupleIJiiiiEEENS1_10collective13CollectiveMmaINS1_37MainloopSm90TmaGmmaWarpSpecializedFP8ILi4ENS5_IJNS4_1CILi1EEESB_SB_EEENS1_35KernelTmaWarpSpecializedCooperativeEEENS5_IJNSA_ILi128EEENSA_ILi64EEESF_EEENS_12float_e4m3_tENS5_IJlSB_lEEESI_SJ_NS4_8TiledMMAINS4_8MMA_AtomIJNS4_4SM904GMMA30MMA_64x64x32_F32E4M3E4M3_SS_TNILNSN_7ScaleInE1ELSP_1EEEEEENS4_6LayoutINS5_IJNSA_ILi2EEESB_SB_EEENS5_IJSB_NSA_ILi0EEESV_EEEEENS5_IJNS4_10UnderscoreESY_SY_EEEEENS4_13SM90_TMA_LOADENS4_14ComposedLayoutINS4_7SwizzleILi3ELi4ELi3EEENS4_18smem_ptr_flag_bitsILi8EEENSS_INS5_IJNSA_ILi8EEESF_EEENS5_IJSF_SB_EEEEEEEvNS4_8identityES11_S1B_vS1C_EENS_8epilogue10collective6detail29Sm90TmaWarpSpecializedAdapterINS1F_15DefaultEpilogueISI_SJ_SJ_NS1E_6thread17LinearCombinationISI_Li1EffLNS1J_9ScaleType4KindE0ELNS_15FloatRoundStyleE2ESI_EENS1_15EpilogueDefaultEEEEEvvEEEEvNT_6ParamsE,(.L_x_137 - _ZN7cutlass13device_kernelINS_4gemm6kernel13GemmUniversalIN4cute5tupleIJiiiiEEENS1_10collective13CollectiveMmaINS1_37MainloopSm90TmaGmmaWarpSpecializedFP8ILi4ENS5_IJNS4_1CILi1EEESB_SB_EEENS1_35KernelTmaWarpSpecializedCooperativeEEENS5_IJNSA_ILi128EEENSA_ILi64EEESF_EEENS_12float_e4m3_tENS5_IJlSB_lEEESI_SJ_NS4_8TiledMMAINS4_8MMA_AtomIJNS4_4SM904GMMA30MMA_64x64x32_F32E4M3E4M3_SS_TNILNSN_7ScaleInE1ELSP_1EEEEEENS4_6LayoutINS5_IJNSA_ILi2EEESB_SB_EEENS5_IJSB_NSA_ILi0EEESV_EEEEENS5_IJNS4_10UnderscoreESY_SY_EEEEENS4_13SM90_TMA_LOADENS4_14ComposedLayoutINS4_7SwizzleILi3ELi4ELi3EEENS4_18smem_ptr_flag_bitsILi8EEENSS_INS5_IJNSA_ILi8EEESF_EEENS5_IJSF_SB_EEEEEEEvNS4_8identityES11_S1B_vS1C_EENS_8epilogue10collective6detail29Sm90TmaWarpSpecializedAdapterINS1F_15DefaultEpilogueISI_SJ_SJ_NS1E_6thread17LinearCombinationISI_Li1EffLNS1J_9ScaleType4KindE0ELNS_15FloatRoundStyleE2ESI_EENS1_15EpilogueDefaultEEEEEvvEEEEvNT_6ParamsE)
        .other          _ZN7cutlass13device_kernelINS_4gemm6kernel13GemmUniversalIN4cute5tupleIJiiiiEEENS1_10collective13CollectiveMmaINS1_37MainloopSm90TmaGmmaWarpSpecializedFP8ILi4ENS5_IJNS4_1CILi1EEESB_SB_EEENS1_35KernelTmaWarpSpecializedCooperativeEEENS5_IJNSA_ILi128EEENSA_ILi64EEESF_EEENS_12float_e4m3_tENS5_IJlSB_lEEESI_SJ_NS4_8TiledMMAINS4_8MMA_AtomIJNS4_4SM904GMMA30MMA_64x64x32_F32E4M3E4M3_SS_TNILNSN_7ScaleInE1ELSP_1EEEEEENS4_6LayoutINS5_IJNSA_ILi2EEESB_SB_EEENS5_IJSB_NSA_ILi0EEESV_EEEEENS5_IJNS4_10UnderscoreESY_SY_EEEEENS4_13SM90_TMA_LOADENS4_14ComposedLayoutINS4_7SwizzleILi3ELi4ELi3EEENS4_18smem_ptr_flag_bitsILi8EEENSS_INS5_IJNSA_ILi8EEESF_EEENS5_IJSF_SB_EEEEEEEvNS4_8identityES11_S1B_vS1C_EENS_8epilogue10collective6detail29Sm90TmaWarpSpecializedAdapterINS1F_15DefaultEpilogueISI_SJ_SJ_NS1E_6thread17LinearCombinationISI_Li1EffLNS1J_9ScaleType4KindE0ELNS_15FloatRoundStyleE2ESI_EENS1_15EpilogueDefaultEEEEEvvEEEEvNT_6ParamsE,@"STO_CUDA_ENTRY STV_DEFAULT"
_ZN7cutlass13device_kernelINS_4gemm6kernel13GemmUniversalIN4cute5tupleIJiiiiEEENS1_10collective13CollectiveMmaINS1_37MainloopSm90TmaGmmaWarpSpecializedFP8ILi4ENS5_IJNS4_1CILi1EEESB_SB_EEENS1_35KernelTmaWarpSpecializedCooperativeEEENS5_IJNSA_ILi128EEENSA_ILi64EEESF_EEENS_12float_e4m3_tENS5_IJlSB_lEEESI_SJ_NS4_8TiledMMAINS4_8MMA_AtomIJNS4_4SM904GMMA30MMA_64x64x32_F32E4M3E4M3_SS_TNILNSN_7ScaleInE1ELSP_1EEEEEENS4_6LayoutINS5_IJNSA_ILi2EEESB_SB_EEENS5_IJSB_NSA_ILi0EEESV_EEEEENS5_IJNS4_10UnderscoreESY_SY_EEEEENS4_13SM90_TMA_LOADENS4_14ComposedLayoutINS4_7SwizzleILi3ELi4ELi3EEENS4_18smem_ptr_flag_bitsILi8EEENSS_INS5_IJNSA_ILi8EEESF_EEENS5_IJSF_SB_EEEEEEEvNS4_8identityES11_S1B_vS1C_EENS_8epilogue10collective6detail29Sm90TmaWarpSpecializedAdapterINS1F_15DefaultEpilogueISI_SJ_SJ_NS1E_6thread17LinearCombinationISI_Li1EffLNS1J_9ScaleType4KindE0ELNS_15FloatRoundStyleE2ESI_EENS1_15EpilogueDefaultEEEEEvvEEEEvNT_6ParamsE:
[----:B------:R-:W-:Y:S01]  /*0000*/  LDC R1, c[0x0][0x28] ;  /* 0x00000a00ff017b82 */ /* 0x000fe20000000800 */
[----:B------:R-:W0:Y:S01]  /*0010*/  S2R R2, SR_TID.X ;  /* 0x0000000000027919 */ /* 0x000e220000002100 */
[----:B------:R-:W-:Y:S01]  /*0020*/  ELECT P0, URZ, PT ;  /* 0x00000000003f782f */ /* 0x000fe20003800000 */
[----:B------:R-:W-:Y:S01]  /*0030*/  BSSY B0, `(.L_x_0) ;  /* 0x000000f000007945 */ /* 0x000fe20003800000 */
[--C-:B0-----:R-:W-:Y:S02]  /*0040*/  SHF.R.U32.HI R0, RZ, 0x5, R2.reuse ;  /* 0x00000005ff007819 */ /* 0x101fe40000011602 */
[----:B------:R-:W-:-:S03]  /*0050*/  SHF.R.U32.HI R4, RZ, 0x7, R2 ;  /* 0x00000007ff047819 */ /* 0x000fc60000011602 */
[----:B------:R-:W0:Y:S04]  /*0060*/  SHFL.IDX PT, R3, R0, RZ, 0x1f ;  /* 0x00001fff00037589 */ /* 0x000e2800000e0000 */
[----:B------:R1:W2:Y:S01]  /*0070*/  SHFL.IDX PT, R7, R4, RZ, 0x1f ;  /* 0x00001fff04077589 */ /* 0x0002a200000e0000 */
[----:B0-----:R-:W-:-:S13]  /*0080*/  ISETP.NE.OR P0, PT, R3, RZ, !P0 ;  /* 0x000000ff0300720c */ /* 0x001fda0004705670 */
[----:B-12---:R-:W-:Y:S05]  /*0090*/  @P0 BRA `(.L_x_1) ;  /* 0x0000000000200947 */ /* 0x006fea0003800000 */
[----:B------:R-:W-:Y:S02]  /*00a0*/  ULDC.64 UR4, c[0x0][0x198] ;  /* 0x0000660000047ab9 */ /* 0x000fe40000000a00 */
[----:B------:R-:W-:Y:S02]  /*00b0*/  UIADD3 UR6, UP0, UR4, 0xf0, URZ ;  /* 0x000000f004067890 */ /* 0x000fe4000ff1e03f */
[----:B------:R-:W-:Y:S02]  /*00c0*/  UIADD3 UR4, UP1, UR4, 0x1f0, URZ ;  /* 0x000001f004047890 */ /* 0x000fe4000ff3e03f */
[----:B------:R-:W-:Y:S02]  /*00d0*/  UIADD3.X UR7, URZ, UR5, URZ, UP0, !UPT ;  /* 0x000000053f077290 */ /* 0x000fe400087fe43f */
[----:B------:R-:W-:-:S07]  /*00e0*/  UIADD3.X UR5, URZ, UR5, URZ, UP1, !UPT ;  /* 0x000000053f057290 */ /* 0x000fce0008ffe43f */
[----:B------:R0:W-:Y:S02]  /*00f0*/  UTMACCTL.PF [UR6] ;  /* 0x00000000060079b9 */ /* 0x0001e40008040000 */
[----:B------:R0:W-:Y:S02]  /*0100*/  UTMACCTL.PF [UR4] ;  /* 0x00000000040079b9 */ /* 0x0001e40008040000 */
[----:B0-----:R-:W-:Y:S01]  /*0110*/  NOP ;  /* 0x0000000000007918 */ /* 0x001fe20000000000 */
.L_x_1:
[----:B------:R-:W-:Y:S05]  /*0120*/  BSYNC B0 ;  /* 0x0000000000007941 */ /* 0x000fea0003800000 */
.L_x_0:
[----:B------:R-:W0:Y:S02]  /*0130*/  SHFL.IDX PT, R4, R0, RZ, 0x1f ;  /* 0x00001fff00047589 */ /* 0x000e2400000e0000 */
[----:B0-----:R-:W-:-:S13]  /*0140*/  ISETP.NE.AND P0, PT, R4, RZ, PT ;  /* 0x000000ff0400720c */ /* 0x001fda0003f05270 */
[----:B------:R-:W-:Y:S05]  /*0150*/  @P0 BRA `(.L_x_2) ;  /* 0x0000000000580947 */ /* 0x000fea0003800000 */
[----:B------:R-:W0:Y:S01]  /*0160*/  S2UR UR8, SR_CgaCtaId ;  /* 0x00000000000879c3 */ /* 0x000e220000008800 */
[----:B------:R-:W-:Y:S01]  /*0170*/  UMOV UR4, 0x400 ;  /* 0x0000040000047882 */ /* 0x000fe20000000000 */
[----:B------:R-:W-:Y:S01]  /*0180*/  UMOV UR5, 0x1 ;  /* 0x0000000100057882 */ /* 0x000fe20000000000 */
[----:B------:R-:W-:Y:S01]  /*0190*/  UMOV UR6, 0x100 ;  /* 0x0000010000067882 */ /* 0x000fe20000000000 */
[----:B------:R-:W-:Y:S01]  /*01a0*/  ELECT P0, URZ, PT ;  /* 0x00000000003f782f */ /* 0x000fe20003800000 */
[----:B------:R-:W-:-:S04]  /*01b0*/  UIADD3 UR6, -UR6, 0x100000, URZ ;  /* 0x0010000006067890 */ /* 0x000fc8000fffe13f */
[----:B------:R-:W-:Y:S02]  /*01c0*/  USHF.L.U32 UR7, UR6, 0xb, URZ ;  /* 0x0000000b06077899 */ /* 0x000fe4000800063f */
[----:B------:R-:W-:Y:S02]  /*01d0*/  USHF.L.U32 UR6, UR6, 0x1, URZ ;  /* 0x0000000106067899 */ /* 0x000fe4000800063f */
[----:B0-----:R-:W-:Y:S02]  /*01e0*/  ULEA UR8, UR8, UR4, 0x18 ;  /* 0x0000000408087291 */ /* 0x001fe4000f8ec03f */
[----:B------:R-:W-:-:S04]  /*01f0*/  UIADD3 UR4, -UR5, 0x100000, URZ ;  /* 0x0010000005047890 */ /* 0x000fc8000fffe13f */
[----:B------:R-:W-:Y:S02]  /*0200*/  USHF.L.U32 UR5, UR4, 0xb, URZ ;  /* 0x0000000b04057899 */ /* 0x000fe4000800063f */
[----:B------:R-:W-:Y:S01]  /*0210*/  USHF.L.U32 UR4, UR4, 0x1, URZ ;  /* 0x0000000104047899 */ /* 0x000fe2000800063f */
[----:B------:R-:W0:Y:S11]  /*0220*/  FENCE.VIEW.ASYNC.S ;  /* 0x00000000000073c6 */ /* 0x000e360000000000 */
[----:B0-----:R0:W1:Y:S01]  /*0230*/  SYNCS.EXCH.64 URZ, [UR8], UR4 ;  /* 0x00000004083f75b2 */ /* 0x0010620008000100 */
[----:B------:R0:W2:Y:S01]  /*0240*/  SYNCS.EXCH.64 URZ, [UR8+0x20], UR6 ;  /* 0x00002006083f75b2 */ /* 0x0000a20008000100 */
[----:B------:R0:W3:Y:S01]  /*0250*/  SYNCS.EXCH.64 URZ, [UR8+0x8], UR4 ;  /* 0x00000804083f75b2 */ /* 0x0000e20008000100 */
[----:B------:R0:W4:Y:S01]  /*0260*/  SYNCS.EXCH.64 URZ, [UR8+0x28], UR6 ;  /* 0x00002806083f75b2 */ /* 0x0001220008000100 */
[----:B------:R0:W0:Y:S01]  /*0270*/  SYNCS.EXCH.64 URZ, [UR8+0x10], UR4 ;  /* 0x00001004083f75b2 */ /* 0x0000220008000100 */
[----:B------:R0:W0:Y:S01]  /*0280*/  SYNCS.EXCH.64 URZ, [UR8+0x30], UR6 ;  /* 0x00003006083f75b2 */ /* 0x0000220008000100 */
[----:B------:R0:W0:Y:S01]  /*0290*/  SYNCS.EXCH.64 URZ, [UR8+0x18], UR4 ;  /* 0x00001804083f75b2 */ /* 0x0000220008000100 */
[----:B------:R0:W0:Y:S01]  /*02a0*/  SYNCS.EXCH.64 URZ, [UR8+0x38], UR6 ;  /* 0x00003806083f75b2 */ /* 0x0000220008000100 */
[----:B------:R-:W-:Y:S01]  /*02b0*/  NOP ;  /* 0x0000000000007918 */ /* 0x000fe20000000000 */
.L_x_2:
[----:B------:R-:W5:Y:S01]  /*02c0*/  SHFL.IDX PT, R0, R0, RZ, 0x1f ;  /* 0x00001fff00007589 */ /* 0x000f6200000e0000 */
[----:B------:R-:W1:Y:S01]  /*02d0*/  LDC R4, c[0x0][0x65c] ;  /* 0x00019700ff047b82 */ /* 0x000e620000000800 */
[----:B------:R-:W-:Y:S02]  /*02e0*/  ELECT P0, URZ, PT ;  /* 0x00000000003f782f */ /* 0x000fe40003800000 */
[----:B------:R-:W-:Y:S01]  /*02f0*/  ISETP.NE.AND P2, PT, R7, RZ, PT ;  /* 0x000000ff0700720c */ /* 0x000fe20003f45270 */
[----:B------:R-:W2:Y:S01]  /*0300*/  S2R R8, SR_CTAID.Y ;  /* 0x0000000000087919 */ /* 0x000ea20000002600 */
[----:B0-----:R-:W-:Y:S01]  /*0310*/  UMOV UR4, 0x20 ;  /* 0x0000002000047882 */ /* 0x001fe20000000000 */
[----:B------:R-:W-:Y:S01]  /*0320*/  NOP ;  /* 0x0000000000007918 */ /* 0x000fe20000000000 */
[----:B------:R-:W-:Y:S01]  /*0330*/  NOP ;  /* 0x0000000000007918 */ /* 0x000fe20000000000 */
[----:B------:R-:W0:Y:S01]  /*0340*/  S2R R6, SR_CTAID.X ;  /* 0x0000000000067919 */ /* 0x000e220000002500 */
[----:B-----5:R-:W-:-:S02]  /*0350*/  ISETP.NE.OR P0, PT, R0, RZ, !P0 ;  /* 0x000000ff0000720c */ /* 0x020fc40004705670 */
[----:B-1----:R-:W-:Y:S02]  /*0360*/  ISETP.NE.AND P4, PT, R4, 0x1, PT ;  /* 0x000000010400780c */ /* 0x002fe40003f85270 */
[----:B------:R-:W-:-:S04]  /*0370*/  SHF.R.S32.HI R4, RZ, 0x1f, R3 ;  /* 0x0000001fff047819 */ /* 0x000fc80000011403 */
[----:B------:R-:W-:-:S04]  /*0380*/  LEA.HI R4, R4, R3, RZ, 0x2 ;  /* 0x0000000304047211 */ /* 0x000fc800078f10ff */
[----:B------:R-:W-:Y:S01]  /*0390*/  LOP3.LUT R4, R4, 0xfffffffc, RZ, 0xc0, !PT ;  /* 0xfffffffc04047812 */ /* 0x000fe200078ec0ff */
[----:B------:R-:W-:Y:S01]  /*03a0*/  VOTEU.ALL UP0, P0 ;  /* 0x00000000003f7886 */ /* 0x000fe20000000000 */
[----:B------:R-:W-:Y:S01]  /*03b0*/  VOTEU.ALL UP1, P0 ;  /* 0x00000000003f7886 */ /* 0x000fe20000020000 */
[----:B------:R-:W0:Y:S01]  /*03c0*/  @P4 LDC R9, c[0x0][0x10] ;  /* 0x00000400ff094b82 */ /* 0x000e220000000800 */
[----:B------:R-:W-:Y:S02]  /*03d0*/  @P4 IMAD.MOV.U32 R5, RZ, RZ, RZ ;  /* 0x000000ffff054224 */ /* 0x000fe400078e00ff */
[----:B------:R-:W-:Y:S01]  /*03e0*/  IMAD.IADD R3, R3, 0x1, -R4 ;  /* 0x0000000103037824 */ /* 0x000fe200078e0a04 */
[----:B------:R-:W-:Y:S01]  /*03f0*/  @!UP0 UMOV UR6, 0x400 ;  /* 0x0000040000068882 */ /* 0x000fe20000000000 */
[----:B------:R-:W-:-:S04]  /*0400*/  @!UP0 UIADD3 UR4, -UR4, 0x100000, URZ ;  /* 0x0010000004048890 */ /* 0x000fc8000fffe13f */
[----:B------:R-:W-:Y:S02]  /*0410*/  @!UP0 USHF.L.U32 UR5, UR4, 0xb, URZ ;  /* 0x0000000b04058899 */ /* 0x000fe4000800063f */
[----:B------:R-:W-:Y:S01]  /*0420*/  @!UP0 USHF.L.U32 UR4, UR4, 0x1, URZ ;  /* 0x0000000104048899 */ /* 0x000fe2000800063f */
[----:B--2---:R-:W-:Y:S01]  /*0430*/  @P4 IMAD.MOV.U32 R4, RZ, RZ, R8 ;  /* 0x000000ffff044224 */ /* 0x004fe200078e0008 */
[----:B------:R-:W1:Y:S01]  /*0440*/  @!UP0 S2UR UR7, SR_CgaCtaId ;  /* 0x00000000000789c3 */ /* 0x000e620000008800 */
[----:B------:R-:W-:-:S07]  /*0450*/  @P4 IMAD.MOV.U32 R13, RZ, RZ, RZ ;  /* 0x000000ffff0d4224 */ /* 0x000fce00078e00ff */
[----:B------:R-:W2:Y:S01]  /*0460*/  @!P4 LDC R11, c[0x0][0xc] ;  /* 0x00000300ff0bcb82 */ /* 0x000ea20000000800 */
[----:B0-----:R-:W-:-:S04]  /*0470*/  @P4 IMAD.WIDE.U32 R4, R6, R9, R4 ;  /* 0x0000000906044225 */ /* 0x001fc800078e0004 */
[----:B------:R-:W-:Y:S02]  /*0480*/  VIADD R9, R7, 0xffffffff ;  /* 0xffffffff07097836 */ /* 0x000fe40000000000 */
[----:B------:R-:W-:Y:S01]  /*0490*/  @P4 IMAD.MOV.U32 R0, RZ, RZ, R4 ;  /* 0x000000ffff004224 */ /* 0x000fe200078e0004 */
[----:B-1----:R-:W-:Y:S02]  /*04a0*/  @!UP0 ULEA UR6, UR7, UR6, 0x18 ;  /* 0x0000000607068291 */ /* 0x002fe4000f8ec03f */
[----:B------:R-:W-:Y:S01]  /*04b0*/  ISETP.GE.U32.AND P1, PT, R9, 0x2, PT ;  /* 0x000000020900780c */ /* 0x000fe20003f26070 */
[----:B------:R-:W-:Y:S01]  /*04c0*/  VOTEU.ALL UP0, P0 ;  /* 0x00000000003f7886 */ /* 0x000fe20000000000 */
[----:B------:R-:W-:Y:S01]  /*04d0*/  ISETP.NE.AND P0, PT, R3, 0x3, PT ;  /* 0x000000030300780c */ /* 0x000fe20003f05270 */
[----:B------:R-:W-:-:S03]  /*04e0*/  @P4 IMAD.IADD R5, R5, 0x1, R13 ;  /* 0x0000000105054824 */ /* 0x000fc600078e020d */
[----:B------:R-:W-:-:S04]  /*04f0*/  ISETP.EQ.OR P0, PT, R3, RZ, !P0 ;  /* 0x000000ff0300720c */ /* 0x000fc80004702670 */
[----:B------:R-:W-:Y:S01]  /*0500*/  ISETP.EQ.AND P0, PT, R7, RZ, P0 ;  /* 0x000000ff0700720c */ /* 0x000fe20000702270 */
[----:B------:R-:W-:Y:S01]  /*0510*/  IMAD.MOV.U32 R7, RZ, RZ, RZ ;  /* 0x000000ffff077224 */ /* 0x000fe200078e00ff */
[----:B------:R-:W0:Y:S02]  /*0520*/  FENCE.VIEW.ASYNC.S ;  /* 0x00000000000073c6 */ /* 0x000e240000000000 */
[----:B0-----:R0:W3:Y:S01]  /*0530*/  @!UP0 SYNCS.EXCH.64 URZ, [UR6+0x50], UR4 ;  /* 0x00005004063f85b2 */ /* 0x0010e20008000100 */
[----:B------:R-:W-:Y:S01]  /*0540*/  SEL R4, RZ, 0x1, !P0 ;  /* 0x00000001ff047807 */ /* 0x000fe20004000000 */
[----:B--2---:R-:W-:-:S03]  /*0550*/  @!P4 IMAD.WIDE.U32 R10, R11, R8, R6 ;  /* 0x000000080b0ac225 */ /* 0x004fc600078e0006 */
[----:B------:R-:W-:Y:S01]  /*0560*/  SEL R4, R4, 0x2, P1 ;  /* 0x0000000204047807 */ /* 0x000fe20000800000 */
[----:B------:R-:W-:Y:S02]  /*0570*/  @!P4 IMAD.MOV.U32 R0, RZ, RZ, R10 ;  /* 0x000000ffff00c224 */ /* 0x000fe400078e000a */
[----:B------:R-:W-:Y:S01]  /*0580*/  @!P4 IMAD.MOV.U32 R5, RZ, RZ, R11 ;  /* 0x000000ffff05c224 */ /* 0x000fe200078e000b */
[----:B------:R0:W3:Y:S01]  /*0590*/  @!UP1 SYNCS.EXCH.64 URZ, [UR6+0x58], UR4 ;  /* 0x00005804063f95b2 */ /* 0x0000e20008000100 */
[----:B------:R-:W-:Y:S01]  /*05a0*/  NOP ;  /* 0x0000000000007918 */ /* 0x000fe20000000000 */
[----:B---34-:R-:W-:Y:S06]  /*05b0*/  BAR.SYNC.DEFER_BLOCKING 0x0 ;  /* 0x0000000000007b1d */ /* 0x018fec0000010000 */
[----:B------:R-:W-:Y:S05]  /*05c0*/  @!P2 BRA `(.L_x_3) ;  /* 0x0000004c007ca947 */ /* 0x000fea0003800000 */
[----:B------:R-:W-:-:S13]  /*05d0*/  ISETP.GT.U32.AND P0, PT, R9, 0x1, PT ;  /* 0x000000010900780c */ /* 0x000fda0003f04070 */
[----:B0-----:R-:W-:Y:S05]  /*05e0*/  @P0 EXIT ;  /* 0x000000000000094d */ /* 0x001fea0003800000 */
[----:B------:R-:W-:Y:S01]  /*05f0*/  ULDC.64 UR4, c[0x0][0x650] ;  /* 0x0001940000047ab9 */ /* 0x000fe20000000a00 */
[----:B------:R-:W-:Y:S01]  /*0600*/  PRMT R9, RZ, 0x7610, R9 ;  /* 0x00007610ff097816 */ /* 0x000fe20000000009 */
[----:B------:R-:W-:Y:S01]  /*0610*/  IMAD.MOV.U32 R12, RZ, RZ, -0x1 ;  /* 0xffffffffff0c7424 */ /* 0x000fe200078e00ff */
[----:B------:R-:W-:Y:S01]  /*0620*/  ISETP.GE.U32.AND P0, PT, R0, UR4, PT ;  /* 0x0000000400007c0c */ /* 0x000fe2000bf06070 */
[----:B------:R-:W-:Y:S02]  /*0630*/  IMAD.MOV.U32 R13, RZ, RZ, -0x1 ;  /* 0xffffffffff0d7424 */ /* 0x000fe400078e00ff */
[----:B------:R-:W-:Y:S01]  /*0640*/  IMAD.MOV.U32 R69, RZ, RZ, -0x1 ;  /* 0xffffffffff457424 */ /* 0x000fe200078e00ff */
[----:B------:R-:W-:-:S13]  /*0650*/  ISETP.GE.U32.AND.EX P0, PT, R5, UR5, PT, P0 ;  /* 0x0000000505007c0c */ /* 0x000fda000bf06100 */
[----:B------:R-:W-:Y:S05]  /*0660*/  @P0 BRA `(.L_x_4) ;  /* 0x0000000400600947 */ /* 0x000fea0003800000 */
[----:B------:R-:W0:Y:S01]  /*0670*/  LDC.64 R16, c[0x0][0x628] ;  /* 0x00018a00ff107b82 */ /* 0x000e220000000a00 */
[----:B------:R-:W-:Y:S02]  /*0680*/  IMAD.MOV.U32 R10, RZ, RZ, R0 ;  /* 0x000000ffff0a7224 */ /* 0x000fe400078e0000 */
[----:B------:R-:W-:-:S05]  /*0690*/  IMAD.MOV.U32 R11, RZ, RZ, R5 ;  /* 0x000000ffff0b7224 */ /* 0x000fca00078e0005 */
[----:B------:R-:W1:Y:S08]  /*06a0*/  LDC R18, c[0x0][0x630] ;  /* 0x00018c00ff127b82 */ /* 0x000e700000000800 */
[----:B------:R-:W2:Y:S01]  /*06b0*/  LDC.64 R20, c[0x0][0x620] ;  /* 0x00018800ff147b82 */ /* 0x000ea20000000a00 */
[----:B0-----:R-:W-:-:S04]  /*06c0*/  ISETP.NE.U32.AND P0, PT, R16, RZ, PT ;  /* 0x000000ff1000720c */ /* 0x001fc80003f05070 */
[----:B------:R-:W-:-:S13]  /*06d0*/  ISETP.NE.AND.EX P0, PT, R17, RZ, PT, P0 ;  /* 0x000000ff1100720c */ /* 0x000fda0003f05300 */
[----:B-12---:R-:W-:Y:S05]  /*06e0*/  @!P0 BRA `(.L_x_5) ;  /* 0x0000000000288947 */ /* 0x006fea0003800000 */
[----:B------:R-:W0:Y:S02]  /*06f0*/  LDC R3, c[0x0][0x634] ;  /* 0x00018d00ff037b82 */ /* 0x000e240000000800 */
[----:B0-----:R-:W-:-:S05]  /*0700*/  IADD3 R3, P0, R0, R3, RZ ;  /* 0x0000000300037210 */ /* 0x001fca0007f1e0ff */
[----:B------:R-:W-:-:S04]  /*0710*/  IMAD.X R9, RZ, RZ, R5, P0 ;  /* 0x000000ffff097224 */ /* 0x000fc800000e0605 */
[----:B------:R-:W-:-:S04]  /*0720*/  IMAD.WIDE.U32 R10, R9, R16, RZ ;  /* 0x00000010090a7225 */ /* 0x000fc800078e00ff */
[----:B------:R-:W-:-:S04]  /*0730*/  IMAD.WIDE.U32 R12, P0, R3, R17, R10 ;  /* 0x00000011030c7225 */ /* 0x000fc8000780000a */
[----:B------:R-:W-:-:S04]  /*0740*/  IMAD.WIDE.U32 R10, R3, R16, RZ ;  /* 0x00000010030a7225 */ /* 0x000fc800078e00ff */
[----:B------:R-:W-:Y:S01]  /*0750*/  IMAD.X R15, RZ, RZ, RZ, P0 ;  /* 0x000000ffff0f7224 */ /* 0x000fe200000e06ff */
[----:B------:R-:W-:Y:S01]  /*0760*/  IADD3 RZ, P0, R11, R12, RZ ;  /* 0x0000000c0bff7210 */ /* 0x000fe20007f1e0ff */
[----:B------:R-:W-:-:S04]  /*0770*/  IMAD.MOV.U32 R14, RZ, RZ, R13 ;  /* 0x000000ffff0e7224 */ /* 0x000fc800078e000d */
[----:B------:R-:W-:-:S08]  /*0780*/  IMAD.WIDE.U32.X R10, R9, R17, R14, P0 ;  /* 0x00000011090a7225 */ /* 0x000fd000000e040e */
.L_x_5:
[-CC-:B------:R-:W-:Y:S01]  /*0790*/  SHF.R.U64 R69, R10, R18.reuse, R11.reuse ;  /* 0x000000120a457219 */ /* 0x180fe2000000120b */
[----:B------:R-:W0:Y:S01]  /*07a0*/  LDC.64 R22, c[0x0][0x640] ;  /* 0x00019000ff167b82 */ /* 0x000e220000000a00 */
[----:B------:R-:W-:Y:S01]  /*07b0*/  SHF.R.U32.HI R7, RZ, R18, R11 ;  /* 0x00000012ff077219 */ /* 0x000fe2000001160b */
[----:B------:R-:W-:Y:S01]  /*07c0*/  ULDC UR4, c[0x0][0x150] ;  /* 0x0000540000047ab9 */ /* 0x000fe20000000800 */
[----:B------:R-:W-:Y:S01]  /*07d0*/  IADD3 R9, P0, RZ, -R69, RZ ;  /* 0x80000045ff097210 */ /* 0x000fe20007f1e0ff */
[----:B------:R-:W-:Y:S01]  /*07e0*/  IMAD.MOV.U32 R10, RZ, RZ, R0 ;  /* 0x000000ffff0a7224 */ /* 0x000fe200078e0000 */
[----:B------:R-:W-:Y:S01]  /*07f0*/  I2FP.F32.U32 R3, R6 ;  /* 0x0000000600037245 */ /* 0x000fe20000201000 */
[----:B------:R-:W-:Y:S02]  /*0800*/  IMAD.MOV.U32 R11, RZ, RZ, R5 ;  /* 0x000000ffff0b7224 */ /* 0x000fe400078e0005 */
[----:B------:R-:W1:Y:S01]  /*0810*/  LDC R14, c[0x0][0x618] ;  /* 0x00018600ff0e7b82 */ /* 0x000e620000000800 */
[----:B------:R-:W-:-:S02]  /*0820*/  IMAD.X R13, RZ, RZ, ~R7, P0 ;  /* 0x000000ffff0d7224 */ /* 0x000fc400000e0e07 */
[----:B------:R-:W-:Y:S01]  /*0830*/  FMUL R3, R3, UR4 ;  /* 0x0000000403037c20 */ /* 0x000fe20008400000 */
[----:B------:R-:W-:Y:S01]  /*0840*/  IMAD.WIDE.U32 R10, R9, R20, R10 ;  /* 0x00000014090a7225 */ /* 0x000fe200078e000a */
[----:B------:R-:W-:-:S03]  /*0850*/  ULDC UR4, c[0x0][0x154] ;  /* 0x0000550000047ab9 */ /* 0x000fc60000000800 */
[----:B------:R-:W-:Y:S01]  /*0860*/  IMAD R12, R13, R20, RZ ;  /* 0x000000140d0c7224 */ /* 0x000fe200078e02ff */
[----:B------:R-:W2:Y:S01]  /*0870*/  LDC R7, c[0x0][0x144] ;  /* 0x00005100ff077b82 */ /* 0x000ea20000000800 */
[----:B------:R-:W3:Y:S01]  /*0880*/  F2I.U32.TRUNC.NTZ R3, R3 ;  /* 0x0000000300037305 */ /* 0x000ee2000020f000 */
[----:B------:R-:W-:Y:S02]  /*0890*/  IMAD.MOV.U32 R13, RZ, RZ, -0x1 ;  /* 0xffffffffff0d7424 */ /* 0x000fe400078e00ff */
[----:B------:R-:W-:-:S04]  /*08a0*/  IMAD R9, R9, R21, R12 ;  /* 0x0000001509097224 */ /* 0x000fc800078e020c */
[----:B------:R-:W4:Y:S01]  /*08b0*/  LDC R18, c[0x0][0x608] ;  /* 0x00018200ff127b82 */ /* 0x000f220000000800 */
[----:B------:R-:W-:Y:S01]  /*08c0*/  IMAD.IADD R11, R11, 0x1, R9 ;  /* 0x000000010b0b7824 */ /* 0x000fe200078e0209 */
[----:B0-----:R-:W-:Y:S02]  /*08d0*/  ISETP.NE.U32.AND P0, PT, R22, RZ, PT ;  /* 0x000000ff1600720c */ /* 0x001fe40003f05070 */
[----:B------:R-:W-:Y:S02]  /*08e0*/  I2FP.F32.U32 R9, R8 ;  /* 0x0000000800097245 */ /* 0x000fe40000201000 */
[----:B------:R-:W-:Y:S02]  /*08f0*/  ISETP.NE.AND.EX P0, PT, R23, RZ, PT, P0 ;  /* 0x000000ff1700720c */ /* 0x000fe40003f05300 */
[----:B------:R-:W0:Y:S01]  /*0900*/  LDC R12, c[0x0][0x658] ;  /* 0x00019600ff0c7b82 */ /* 0x000e220000000800 */
[-C--:B-1----:R-:W-:Y:S01]  /*0910*/  SHF.R.U64 R16, R10, R14.reuse, R11 ;  /* 0x0000000e0a107219 */ /* 0x082fe2000000120b */
[----:B---3--:R-:W-:Y:S01]  /*0920*/  IMAD.MOV R10, RZ, RZ, -R3 ;  /* 0x000000ffff0a7224 */ /* 0x008fe200078e0a03 */
[----:B------:R-:W-:-:S05]  /*0930*/  SHF.R.U32.HI R11, RZ, R14, R11 ;  /* 0x0000000eff0b7219 */ /* 0x000fca000001160b */
[----:B------:R-:W1:Y:S01]  /*0940*/  LDC R17, c[0x0][0x148] ;  /* 0x00005200ff117b82 */ /* 0x000e620000000800 */
[----:B--2---:R-:W-:Y:S02]  /*0950*/  IMAD R3, R7, R10, R6 ;  /* 0x0000000a07037224 */ /* 0x004fe400078e0206 */
[----:B------:R-:W-:-:S04]  /*0960*/  FMUL R7, R9, UR4 ;  /* 0x0000000409077c20 */ /* 0x000fc80008400000 */
[----:B------:R2:W3:Y:S01]  /*0970*/  F2I.U32.TRUNC.NTZ R15, R7 ;  /* 0x00000007000f7305 */ /* 0x0004e2000020f000 */
[----:B------:R-:W1:Y:S01]  /*0980*/  LDC R21, c[0x0][0x600] ;  /* 0x00018000ff157b82 */ /* 0x000e620000000800 */
[-CC-:B----4-:R-:W-:Y:S02]  /*0990*/  SHF.R.U64 R27, R16, R18.reuse, R11.reuse ;  /* 0x00000012101b7219 */ /* 0x190fe4000000120b */
[----:B------:R-:W-:Y:S01]  /*09a0*/  SHF.R.U32.HI R9, RZ, R18, R11 ;  /* 0x00000012ff097219 */ /* 0x000fe2000001160b */
[----:B------:R-:W-:-:S04]  /*09b0*/  IMAD.MOV.U32 R11, RZ, RZ, 0x1 ;  /* 0x00000001ff0b7424 */ /* 0x000fc800078e00ff */
[----:B------:R-:W4:Y:S01]  /*09c0*/  LDC R20, c[0x0][0x648] ;  /* 0x00019200ff147b82 */ /* 0x000f220000000800 */
[-C--:B0-----:R-:W-:Y:S02]  /*09d0*/  SHF.L.U32 R6, R13, R12.reuse, RZ ;  /* 0x0000000c0d067219 */ /* 0x081fe400000006ff */
[-CC-:B------:R-:W-:Y:S02]  /*09e0*/  SHF.R.U64 R18, R27, R12.reuse, R9.reuse ;  /* 0x0000000c1b127219 */ /* 0x180fe40000001209 */
[----:B------:R-:W-:Y:S02]  /*09f0*/  SHF.R.U32.HI R19, RZ, R12, R9 ;  /* 0x0000000cff137219 */ /* 0x000fe40000011609 */
[----:B------:R-:W-:Y:S01]  /*0a00*/  LOP3.LUT R14, RZ, R6, RZ, 0x33, !PT ;  /* 0x00000006ff0e7212 */ /* 0x000fe200078e33ff */
[----:B------:R-:W0:Y:S01]  /*0a10*/  LDC R25, c[0x0][0x638] ;  /* 0x00018e00ff197b82 */ /* 0x000e220000000800 */
[----:B------:R-:W-:Y:S01]  /*0a20*/  SHF.L.U32 R9, R11, R12, RZ ;  /* 0x0000000c0b097219 */ /* 0x000fe200000006ff */
[----:B------:R-:W-:-:S02]  /*0a30*/  IMAD.MOV.U32 R6, RZ, RZ, R18 ;  /* 0x000000ffff067224 */ /* 0x000fc400078e0012 */
[----:B--2---:R-:W-:-:S04]  /*0a40*/  IMAD.MOV.U32 R7, RZ, RZ, R19 ;  /* 0x000000ffff077224 */ /* 0x004fc800078e0013 */
[----:B------:R-:W2:Y:S01]  /*0a50*/  LDC R24, c[0x0][0x610] ;  /* 0x00018400ff187b82 */ /* 0x000ea20000000800 */
[----:B---3--:R-:W-:Y:S05]  /*0a60*/  @!P0 BRA `(.L_x_6) ;  /* 0x0000000000288947 */ /* 0x008fea0003800000 */
[----:B------:R-:W3:Y:S02]  /*0a70*/  LDC R13, c[0x0][0x64c] ;  /* 0x00019300ff0d7b82 */ /* 0x000ee40000000800 */
[----:B---3--:R-:W-:-:S05]  /*0a80*/  IADD3 R13, P0, R18, R13, RZ ;  /* 0x0000000d120d7210 */ /* 0x008fca0007f1e0ff */
        /* <DEDUP_REMOVED lines=8> */
.L_x_6:
[----:B----4-:R-:W-:Y:S01]  /*0b10*/  SHF.R.U64 R6, R6, R20, R7 ;  /* 0x0000001406067219 */ /* 0x010fe20000001207 */
[----:B-1----:R-:W-:Y:S01]  /*0b20*/  VIADD R7, R21, 0xffffffff ;  /* 0xffffffff15077836 */ /* 0x002fe20000000000 */
[----:B------:R-:W-:Y:S01]  /*0b30*/  LOP3.LUT R14, R27, R14, RZ, 0xc0, !PT ;  /* 0x0000000e1b0e7212 */ /* 0x000fe200078ec0ff */
[----:B------:R-:W-:Y:S02]  /*0b40*/  IMAD.MOV R15, RZ, RZ, -R15 ;  /* 0x000000ffff0f7224 */ /* 0x000fe400078e0a0f */
[----:B------:R-:W-:Y:S01]  /*0b50*/  IMAD.MOV R10, RZ, RZ, -R6 ;  /* 0x000000ffff0a7224 */ /* 0x000fe200078e0a06 */
[----:B------:R-:W-:Y:S01]  /*0b60*/  LOP3.LUT R7, R16, R7, RZ, 0xc0, !PT ;  /* 0x0000000710077212 */ /* 0x000fe200078ec0ff */
[----:B------:R-:W-:Y:S02]  /*0b70*/  IMAD R14, R9, R6, R14 ;  /* 0x00000006090e7224 */ /* 0x000fe400078e020e */
[----:B------:R-:W-:Y:S02]  /*0b80*/  @P4 IMAD R3, R17, R15, R8 ;  /* 0x0000000f11034224 */ /* 0x000fe400078e0208 */
[----:B0-----:R-:W-:-:S02]  /*0b90*/  IMAD R6, R10, R25, R18 ;  /* 0x000000190a067224 */ /* 0x001fc400078e0212 */
[----:B--2---:R-:W-:Y:S02]  /*0ba0*/  IMAD R3, R14, R24, R3 ;  /* 0x000000180e037224 */ /* 0x004fe400078e0203 */
[----:B------:R-:W-:Y:S02]  /*0bb0*/  IMAD R6, R6, R21, R7 ;  /* 0x0000001506067224 */ /* 0x000fe400078e0207 */
[----:B------:R-:W-:-:S03]  /*0bc0*/  IMAD.MOV.U32 R9, RZ, RZ, 0x1 ;  /* 0x00000001ff097424 */ /* 0x000fc600078e00ff */
[----:B------:R-:W-:Y:S02]  /*0bd0*/  SEL R13, R6, R3, !P4 ;  /* 0x00000003060d7207 */ /* 0x000fe40006000000 */
[----:B------:R-:W-:-:S07]  /*0be0*/  SEL R12, R3, R6, !P4 ;  /* 0x00000006030c7207 */ /* 0x000fce0006000000 */
.L_x_4:
[----:B------:R-:W-:-:S08]  /*0bf0*/  NOP ;  /* 0x0000000000007918 */ /* 0x000fd00000000000 */
[----:B------:R-:W0:Y:S02]  /*0c00*/  USETMAXREG.TRY_ALLOC.CTAPOOL UP0, 0xe8 ;  /* 0x000000e8000079c8 */ /* 0x000e240008000600 */
[----:B0-----:R-:W-:-:S13]  /*0c10*/  PLOP3.LUT P0, PT, PT, PT, UP0, 0x80, 0x0 ;  /* 0x000000000000781c */ /* 0x001fda0003f0f008 */
[----:B------:R-:W-:Y:S05]  /*0c20*/  @!P0 BRA `(.L_x_4) ;  /* 0xfffffffc00f08947 */ /* 0x000fea000383ffff */
[----:B------:R-:W-:Y:S01]  /*0c30*/  ULDC.64 UR4, c[0x0][0x598] ;  /* 0x0001660000047ab9 */ /* 0x000fe20000000a00 */
[----:B------:R-:W-:Y:S01]  /*0c40*/  ULDC.64 UR16, c[0x0][0x208] ;  /* 0x0000820000107ab9 */ /* 0x000fe20000000a00 */
[----:B------:R-:W-:-:S04]  /*0c50*/  ISETP.NE.U32.AND P0, PT, RZ, UR4, PT ;  /* 0x00000004ff007c0c */ /* 0x000fc8000bf05070 */
[----:B------:R-:W-:-:S13]  /*0c60*/  ISETP.NE.AND.EX P0, PT, RZ, UR5, PT, P0 ;  /* 0x00000005ff007c0c */ /* 0x000fda000bf05300 */
[----:B------:R-:W-:Y:S05]  /*0c70*/  @!P0 BRA `(.L_x_7) ;  /* 0x00000000001c8947 */ /* 0x000fea0003800000 */
[----:B------:R-:W0:Y:S02]  /*0c80*/  LDC.64 R6, c[0x0][0x598] ;  /* 0x00016600ff067b82 */ /* 0x000e240000000a00 */
[----:B0-----:R-:W2:Y:S02]  /*0c90*/  LDG.E.64 R6, desc[UR16][R6.64] ;  /* 0x0000001006067981 */ /* 0x001ea4000c1e1b00 */
[----:B--2---:R-:W-:-:S04]  /*0ca0*/  ISETP.NE.U32.AND P0, PT, R6, RZ, PT ;  /* 0x000000ff0600720c */ /* 0x004fc80003f05070 */
[----:B------:R-:W-:-:S13]  /*0cb0*/  ISETP.NE.AND.EX P0, PT, R7, RZ, PT, P0 ;  /* 0x000000ff0700720c */ /* 0x000fda0003f05300 */
[----:B------:R-:W-:Y:S05]  /*0cc0*/  @!P0 BRA `(.L_x_7) ;  /* 0x0000000000088947 */ /* 0x000fea0003800000 */
[----:B------:R0:W5:Y:S01]  /*0cd0*/  LD.E R3, desc[UR16][R6.64] ;  /* 0x0000001006037980 */ /* 0x000162000c101900 */
[----:B------:R-:W-:Y:S05]  /*0ce0*/  BRA `(.L_x_8) ;  /* 0x0000000000207947 */ /* 0x000fea0003800000 */
.L_x_7:
[----:B------:R-:W-:Y:S02]  /*0cf0*/  ULDC.64 UR4, c[0x0][0x588] ;  /* 0x0001620000047ab9 */ /* 0x000fe40000000a00 */
[----:B------:R-:W-:-:S04]  /*0d00*/  ISETP.NE.U32.AND P0, PT, RZ, UR4, PT ;  /* 0x00000004ff007c0c */ /* 0x000fc8000bf05070 */
[----:B------:R-:W-:-:S13]  /*0d10*/  ISETP.NE.AND.EX P0, PT, RZ, UR5, PT, P0 ;  /* 0x00000005ff007c0c */ /* 0x000fda000bf05300 */
[----:B------:R-:W-:Y:S05]  /*0d20*/  @!P0 BRA `(.L_x_9) ;  /* 0x00000000000c8947 */ /* 0x000fea0003800000 */
[----:B------:R-:W0:Y:S02]  /*0d30*/  LDC.64 R6, c[0x0][0x588] ;  /* 0x00016200ff067b82 */ /* 0x000e240000000a00 */
[----:B0-----:R1:W5:Y:S01]  /*0d40*/  LDG.E R3, desc[UR16][R6.64] ;  /* 0x0000001006037981 */ /* 0x001362000c1e1900 */
[----:B------:R-:W-:Y:S05]  /*0d50*/  BRA `(.L_x_8) ;  /* 0x0000000000047947 */ /* 0x000fea0003800000 */
.L_x_9:
[----:B------:R-:W2:Y:S02]  /*0d60*/  LDC R3, c[0x0][0x580] ;  /* 0x00016000ff037b82 */ /* 0x000ea40000000800 */
.L_x_8:
[----:B------:R-:W-:Y:S02]  /*0d70*/  ULDC.64 UR4, c[0x0][0x5a0] ;  /* 0x0001680000047ab9 */ /* 0x000fe40000000a00 */
[----:B------:R-:W-:-:S04]  /*0d80*/  ISETP.NE.U32.AND P0, PT, RZ, UR4, PT ;  /* 0x00000004ff007c0c */ /* 0x000fc8000bf05070 */
[----:B------:R-:W-:-:S13]  /*0d90*/  ISETP.NE.AND.EX P0, PT, RZ, UR5, PT, P0 ;  /* 0x00000005ff007c0c */ /* 0x000fda000bf05300 */
[----:B------:R-:W-:Y:S05]  /*0da0*/  @!P0 BRA `(.L_x_10) ;  /* 0x00000000001c8947 */ /* 0x000fea0003800000 */
[----:B01----:R-:W0:Y:S02]  /*0db0*/  LDC.64 R6, c[0x0][0x5a0] ;  /* 0x00016800ff067b82 */ /* 0x003e240000000a00 */
[----:B0-----:R-:W3:Y:S02]  /*0dc0*/  LDG.E.64 R6, desc[UR16][R6.64] ;  /* 0x0000001006067981 */ /* 0x001ee4000c1e1b00 */
[----:B---3--:R-:W-:-:S04]  /*0dd0*/  ISETP.NE.U32.AND P0, PT, R6, RZ, PT ;  /* 0x000000ff0600720c */ /* 0x008fc80003f05070 */
[----:B------:R-:W-:-:S13]  /*0de0*/  ISETP.NE.AND.EX P0, PT, R7, RZ, PT, P0 ;  /* 0x000000ff0700720c */ /* 0x000fda0003f05300 */
[----:B------:R-:W-:Y:S05]  /*0df0*/  @!P0 BRA `(.L_x_10) ;  /* 0x0000000000088947 */ /* 0x000fea0003800000 */
[----:B------:R0:W5:Y:S01]  /*0e00*/  LD.E R10, desc[UR16][R6.64] ;  /* 0x00000010060a7980 */ /* 0x000162000c101900 */
[----:B------:R-:W-:Y:S05]  /*0e10*/  BRA `(.L_x_11) ;  /* 0x0000000000207947 */ /* 0x000fea0003800000 */
.L_x_10:
[----:B------:R-:W-:Y:S02]  /*0e20*/  ULDC.64 UR4, c[0x0][0x590] ;  /* 0x0001640000047ab9 */ /* 0x000fe40000000a00 */
[----:B------:R-:W-:-:S04]  /*0e30*/  ISETP.NE.U32.AND P0, PT, RZ, UR4, PT ;  /* 0x00000004ff007c0c */ /* 0x000fc8000bf05070 */
[----:B------:R-:W-:-:S13]  /*0e40*/  ISETP.NE.AND.EX P0, PT, RZ, UR5, PT, P0 ;  /* 0x00000005ff007c0c */ /* 0x000fda000bf05300 */
[----:B------:R-:W-:Y:S05]  /*0e50*/  @!P0 BRA `(.L_x_12) ;  /* 0x00000000000c8947 */ /* 0x000fea0003800000 */
[----:B------:R-:W3:Y:S02]  /*0e60*/  LDC.64 R10, c[0x0][0x590] ;  /* 0x00016400ff0a7b82 */ /* 0x000ee40000000a00 */
[----:B---3--:R3:W5:Y:S01]  /*0e70*/  LDG.E R10, desc[UR16][R10.64] ;  /* 0x000000100a0a7981 */ /* 0x008762000c1e1900 */
[----:B------:R-:W-:Y:S05]  /*0e80*/  BRA `(.L_x_11) ;  /* 0x0000000000047947 */ /* 0x000fea0003800000 */
.L_x_12:
[----:B------:R-:W4:Y:S02]  /*0e90*/  LDC R10, c[0x0][0x584] ;  /* 0x00016100ff0a7b82 */ /* 0x000f240000000800 */
.L_x_11:
[----:B------:R-:W-:-:S13]  /*0ea0*/  LOP3.LUT P0, RZ, R9, 0xff, RZ, 0xc0, !PT ;  /* 0x000000ff09ff7812 */ /* 0x000fda000780c0ff */
[----:B------:R-:W-:Y:S05]  /*0eb0*/  @!P0 EXIT ;  /* 0x000000000000894d */ /* 0x000fea0003800000 */
[----:B------:R-:W-:Y:S01]  /*0ec0*/  ULDC UR4, c[0x0][0x28c] ;  /* 0x0000a30000047ab9 */ /* 0x000fe20000000800 */
[----:B------:R-:W-:Y:S01]  /*0ed0*/  LOP3.LUT R80, R4, 0x1, RZ, 0xfc, !PT ;  /* 0x0000000104507812 */ /* 0x000fe200078efcff */
[----:B------:R-:W-:-:S04]  /*0ee0*/  UIADD3 UR4, UR4, 0x7f, URZ ;  /* 0x0000007f04047890 */ /* 0x000fc8000fffe03f */
[----:B------:R-:W-:-:S04]  /*0ef0*/  USHF.R.S32.HI UR5, URZ, 0x1f, UR4 ;  /* 0x0000001f3f057899 */ /* 0x000fc80008011404 */
[----:B------:R-:W-:-:S03]  /*0f00*/  ULEA.HI UR5, UR5, UR4, URZ, 0x7 ;  /* 0x0000000405057291 */ /* 0x000fc6000f8f383f */
[----:B------:R-:W-:Y:S01]  /*0f10*/  UMOV UR4, URZ ;  /* 0x0000003f00047c82 */ /* 0x000fe20008000000 */
[----:B------:R-:W-:-:S03]  /*0f20*/  USHF.R.S32.HI UR9, URZ, 0x7, UR5 ;  /* 0x000000073f097899 */ /* 0x000fc60008011405 */
[----:B------:R-:W-:-:S09]  /*0f30*/  UMOV UR5, URZ ;  /* 0x0000003f00057c82 */ /* 0x000fd20008000000 */
.L_x_101:
[----:B01----:R-:W-:Y:S01]  /*0f40*/  LOP3.LUT R6, R2, 0x80, RZ, 0xc0, !PT ;  /* 0x0000008002067812 */ /* 0x003fe200078ec0ff */
[----:B------:R-:W0:Y:S01]  /*0f50*/  S2UR UR13, SR_CgaCtaId ;  /* 0x00000000000d79c3 */ /* 0x000e220000008800 */
[----:B------:R-:W-:Y:S01]  /*0f60*/  UMOV UR12, 0x400 ;  /* 0x00000400000c7882 */ /* 0x000fe20000000000 */
[----:B------:R-:W-:Y:S01]  /*0f70*/  UMOV UR6, URZ ;  /* 0x0000003f00067c82 */ /* 0x000fe20008000000 */
[----:B------:R-:W-:Y:S01]  /*0f80*/  SHF.R.U32.HI R6, RZ, 0x7, R6 ;  /* 0x00000007ff067819 */ /* 0x000fe20000011606 */
[----:B------:R-:W-:Y:S01]  /*0f90*/  UMOV UR7, URZ ;  /* 0x0000003f00077c82 */ /* 0x000fe20008000000 */
[----:B------:R-:W-:Y:S01]  /*0fa0*/  UMOV UR18, UR5 ;  /* 0x0000000500127c82 */ /* 0x000fe20008000000 */
[----:B------:R-:W-:Y:S01]  /*0fb0*/  CS2R R14, SRZ ;  /* 0x00000000000e7805 */ /* 0x000fe2000001ff00 */
[----:B---3--:R-:W-:Y:S01]  /*0fc0*/  IMAD.MOV.U32 R11, RZ, RZ, RZ ;  /* 0x000000ffff0b7224 */ /* 0x008fe200078e00ff */
[----:B------:R-:W1:Y:S01]  /*0fd0*/  LDC R7, c[0x0][0x28c] ;  /* 0x0000a300ff077b82 */ /* 0x000e620000000800 */
[----:B------:R-:W3:Y:S01]  /*0fe0*/  SHFL.IDX PT, R6, R6, RZ, 0x1f ;  /* 0x00001fff06067589 */ /* 0x000ee200000e0000 */
[----:B------:R-:W-:-:S02]  /*0ff0*/  CS2R R18, SRZ ;  /* 0x0000000000127805 */ /* 0x000fc4000001ff00 */
[----:B------:R-:W-:Y:S02]  /*1000*/  CS2R R20, SRZ ;  /* 0x0000000000147805 */ /* 0x000fe4000001ff00 */
[----:B------:R-:W-:Y:S02]  /*1010*/  CS2R R22, SRZ ;  /* 0x0000000000167805 */ /* 0x000fe4000001ff00 */
[----:B------:R-:W-:Y:S02]  /*1020*/  CS2R R56, SRZ ;  /* 0x0000000000387805 */ /* 0x000fe4000001ff00 */
[----:B------:R-:W-:Y:S02]  /*1030*/  CS2R R58, SRZ ;  /* 0x00000000003a7805 */ /* 0x000fe4000001ff00 */
[----:B------:R-:W-:Y:S02]  /*1040*/  CS2R R60, SRZ ;  /* 0x00000000003c7805 */ /* 0x000fe4000001ff00 */
[----:B------:R-:W-:-:S02]  /*1050*/  CS2R R62, SRZ ;  /* 0x00000000003e7805 */ /* 0x000fc4000001ff00 */
[----:B------:R-:W-:Y:S02]  /*1060*/  CS2R R64, SRZ ;  /* 0x0000000000407805 */ /* 0x000fe4000001ff00 */
[----:B------:R-:W-:Y:S01]  /*1070*/  CS2R R66, SRZ ;  /* 0x0000000000427805 */ /* 0x000fe2000001ff00 */
[----:B------:R-:W-:Y:S01]  /*1080*/  IMAD.MOV.U32 R68, RZ, RZ, RZ ;  /* 0x000000ffff447224 */ /* 0x000fe200078e00ff */
[----:B------:R-:W-:Y:S02]  /*1090*/  CS2R R70, SRZ ;  /* 0x0000000000467805 */ /* 0x000fe4000001ff00 */
[----:B------:R-:W-:Y:S02]  /*10a0*/  CS2R R72, SRZ ;  /* 0x0000000000487805 */ /* 0x000fe4000001ff00 */
[----:B------:R-:W-:Y:S02]  /*10b0*/  CS2R R74, SRZ ;  /* 0x00000000004a7805 */ /* 0x000fe4000001ff00 */
[----:B------:R-:W-:-:S02]  /*10c0*/  CS2R R76, SRZ ;  /* 0x00000000004c7805 */ /* 0x000fc4000001ff00 */
[----:B------:R-:W-:Y:S01]  /*10d0*/  CS2R R78, SRZ ;  /* 0x00000000004e7805 */ /* 0x000fe2000001ff00 */
[----:B------:R-:W-:Y:S01]  /*10e0*/  IMAD.U32 R9, RZ, RZ, UR4 ;  /* 0x00000004ff097e24 */ /* 0x000fe2000f8e00ff */
[----:B------:R-:W-:Y:S02]  /*10f0*/  CS2R R24, SRZ ;  /* 0x0000000000187805 */ /* 0x000fe4000001ff00 */
[----:B------:R-:W-:Y:S02]  /*1100*/  CS2R R26, SRZ ;  /* 0x00000000001a7805 */ /* 0x000fe4000001ff00 */
[----:B------:R-:W-:Y:S02]  /*1110*/  CS2R R28, SRZ ;  /* 0x00000000001c7805 */ /* 0x000fe4000001ff00 */
[----:B------:R-:W-:Y:S02]  /*1120*/  CS2R R30, SRZ ;  /* 0x00000000001e7805 */ /* 0x000fe4000001ff00 */
[----:B------:R-:W-:-:S02]  /*1130*/  CS2R R32, SRZ ;  /* 0x0000000000207805 */ /* 0x000fc4000001ff00 */
[----:B------:R-:W-:Y:S02]  /*1140*/  CS2R R34, SRZ ;  /* 0x0000000000227805 */ /* 0x000fe4000001ff00 */
[----:B-1----:R-:W-:Y:S02]  /*1150*/  ISETP.GE.AND P0, PT, R7, 0x1, PT ;  /* 0x000000010700780c */ /* 0x002fe40003f06270 */
[----:B------:R-:W-:Y:S02]  /*1160*/  CS2R R36, SRZ ;  /* 0x0000000000247805 */ /* 0x000fe4000001ff00 */
[----:B---3--:R-:W-:Y:S02]  /*1170*/  R2UR UR8, R6 ;  /* 0x00000000060872ca */ /* 0x008fe400000e0000 */
[----:B------:R-:W-:Y:S02]  /*1180*/  CS2R R38, SRZ ;  /* 0x0000000000267805 */ /* 0x000fe4000001ff00 */
[----:B------:R-:W-:-:S02]  /*1190*/  CS2R R40, SRZ ;  /* 0x0000000000287805 */ /* 0x000fc4000001ff00 */
[----:B------:R-:W-:Y:S02]  /*11a0*/  CS2R R42, SRZ ;  /* 0x00000000002a7805 */ /* 0x000fe4000001ff00 */
[----:B------:R-:W-:Y:S02]  /*11b0*/  CS2R R44, SRZ ;  /* 0x00000000002c7805 */ /* 0x000fe4000001ff00 */
[----:B------:R-:W-:Y:S02]  /*11c0*/  CS2R R46, SRZ ;  /* 0x00000000002e7805 */ /* 0x000fe4000001ff00 */
[----:B------:R-:W-:Y:S02]  /*11d0*/  CS2R R48, SRZ ;  /* 0x0000000000307805 */ /* 0x000fe4000001ff00 */
[----:B------:R-:W-:Y:S02]  /*11e0*/  CS2R R50, SRZ ;  /* 0x0000000000327805 */ /* 0x000fe4000001ff00 */
[----:B------:R-:W-:-:S02]  /*11f0*/  CS2R R52, SRZ ;  /* 0x0000000000347805 */ /* 0x000fc4000001ff00 */
[----:B------:R-:W-:Y:S01]  /*1200*/  CS2R R54, SRZ ;  /* 0x0000000000367805 */ /* 0x000fe2000001ff00 */
[----:B------:R-:W-:-:S04]  /*1210*/  ULEA.HI UR10, UR8, UR8, URZ, 0x1 ;  /* 0x00000008080a7291 */ /* 0x000fc8000f8f083f */
[----:B------:R-:W-:Y:S02]  /*1220*/  ULOP3.LUT UR11, UR10, 0x7fffe, URZ, 0xc0, !UPT ;  /* 0x0007fffe0a0b7892 */ /* 0x000fe4000f8ec03f */
[----:B0-----:R-:W-:Y:S02]  /*1230*/  ULEA UR10, UR13, UR12, 0x18 ;  /* 0x0000000c0d0a7291 */ /* 0x001fe4000f8ec03f */
[----:B------:R-:W-:-:S03]  /*1240*/  UIADD3 UR11, UR8, -UR11, URZ ;  /* 0x8000000b080b7290 */ /* 0x000fc6000fffe03f */
[----:B------:R-:W-:Y:S01]  /*1250*/  UMOV UR8, URZ ;  /* 0x0000003f00087c82 */ /* 0x000fe20008000000 */
[----:B------:R-:W-:-:S04]  /*1260*/  ULEA UR11, UR11, UR10, 0xd ;  /* 0x0000000a0b0b7291 */ /* 0x000fc8000f8e683f */
[----:B------:R-:W-:-:S04]  /*1270*/  UIADD3 UR11, UR11, 0x100, URZ ;  /* 0x000001000b0b7890 */ /* 0x000fc8000fffe03f */
[----:B------:R-:W-:-:S04]  /*1280*/  USHF.R.U32.HI UR11, URZ, 0x4, UR11 ;  /* 0x000000043f0b7899 */ /* 0x000fc8000801160b */
[----:B------:R-:W-:Y:S01]  /*1290*/  ULOP3.LUT UR11, UR11, 0x3fff, URZ, 0xc0, !UPT ;  /* 0x00003fff0b0b7892 */ /* 0x000fe2000f8ec03f */
[----:B--2-45:R-:W-:Y:S11]  /*12a0*/  @!P0 BRA `(.L_x_13) ;  /* 0x0000000400a08947 */ /* 0x034ff60003800000 */
[----:B------:R-:W-:-:S13]  /*12b0*/  ISETP.NE.AND P1, PT, R80, 0x3, PT ;  /* 0x000000035000780c */ /* 0x000fda0003f25270 */
[----:B------:R-:W-:Y:S05]  /*12c0*/  @!P1 BRA `(.L_x_14) ;  /* 0x0000000000049947 */ /* 0x000fea0003800000 */
[----:B------:R-:W-:Y:S01]  /*12d0*/  BPT.TRAP 0x1 ;  /* 0x000000040000795c */ /* 0x000fe20000300000 */
.L_x_14:
[----:B------:R-:W-:Y:S01]  /*12e0*/  ULEA UR6, UR5, UR10, 0x3 ;  /* 0x0000000a05067291 */ /* 0x000fe2000f8e183f */
[----:B------:R-:W-:-:S05]  /*12f0*/  IMAD.U32 R6, RZ, RZ, UR4 ;  /* 0x00000004ff067e24 */ /* 0x000fca000f8e00ff */
[----:B------:R-:W-:-:S04]  /*1300*/  SHF.L.U32 R6, R6, 0x1f, RZ ;  /* 0x0000001f06067819 */ /* 0x000fc800000006ff */
[----:B------:R0:W1:Y:S01]  /*1310*/  SYNCS.PHASECHK.TRANS64.TRYWAIT P0, [UR6], R6 ;  /* 0x00000006ff0075a7 */ /* 0x0000620008000146 */
[----:B------:R-:W-:Y:S05]  /*1320*/  @!P1 BRA `(.L_x_15) ;  /* 0x0000000000049947 */ /* 0x000fea0003800000 */
[----:B------:R-:W-:Y:S01]  /*1330*/  BPT.TRAP 0x1 ;  /* 0x000000040000795c */ /* 0x000fe20000300000 */
.L_x_15:
[----:B-1----:R-:W-:Y:S05]  /*1340*/  @P0 BRA `(.L_x_16) ;  /* 0x0000000000080947 */ /* 0x002fea0003800000 */
[----:B------:R-:W1:Y:S02]  /*1350*/  SYNCS.PHASECHK.TRANS64.TRYWAIT P0, [UR6], R6 ;  /* 0x00000006ff0075a7 */ /* 0x000e640008000146 */
[----:B-1----:R-:W-:Y:S05]  /*1360*/  @!P0 BRA `(.L_x_17) ;  /* 0x0000005400b08947 */ /* 0x002fea0003800000 */
.L_x_16:
[----:B------:R-:W-:Y:S01]  /*1370*/  UIADD3 UR6, UR10, 0x10100, URZ ;  /* 0x000101000a067890 */ /* 0x000fe2000fffe03f */
[----:B------:R-:W-:Y:S01]  /*1380*/  WARPGROUP.ARRIVE ;  /* 0x00000000000079c5 */ /* 0x000fe20000000000 */
[----:B------:R-:W-:Y:S01]  /*1390*/  ULOP3.LUT UR8, UR11, 0x10000, URZ, 0xfc, !UPT ;  /* 0x000100000b087892 */ /* 0x000fe2000f8efc3f */
[----:B------:R-:W-:Y:S01]  /*13a0*/  CS2R R14, SRZ ;  /* 0x00000000000e7805 */ /* 0x000fe2000001ff00 */
[----:B------:R-:W-:Y:S01]  /*13b0*/  USHF.R.U32.HI UR6, URZ, 0x4, UR6 ;  /* 0x000000043f067899 */ /* 0x000fe20008011606 */
[----:B------:R-:W-:Y:S01]  /*13c0*/  IMAD.MOV.U32 R11, RZ, RZ, RZ ;  /* 0x000000ffff0b7224 */ /* 0x000fe200078e00ff */
[----:B------:R-:W-:Y:S01]  /*13d0*/  UMOV UR13, 0x40000040 ;  /* 0x40000040000d7882 */ /* 0x000fe20000000000 */
[----:B------:R-:W-:Y:S01]  /*13e0*/  UMOV UR15, 0x40000040 ;  /* 0x40000040000f7882 */ /* 0x000fe20000000000 */
[----:B------:R-:W-:Y:S01]  /*13f0*/  ULOP3.LUT UR6, UR6, 0x3fff, URZ, 0xc0, !UPT ;  /* 0x00003fff06067892 */ /* 0x000fe2000f8ec03f */
[----:B------:R-:W-:Y:S02]  /*1400*/  CS2R R18, SRZ ;  /* 0x0000000000127805 */ /* 0x000fe4000001ff00 */
[----:B------:R-:W-:-:S02]  /*1410*/  CS2R R20, SRZ ;  /* 0x0000000000147805 */ /* 0x000fc4000001ff00 */
[----:B------:R-:W-:Y:S01]  /*1420*/  CS2R R22, SRZ ;  /* 0x0000000000167805 */ /* 0x000fe2000001ff00 */
[----:B------:R-:W-:Y:S01]  /*1430*/  ULOP3.LUT UR7, UR6, 0x10000, URZ, 0xfc, !UPT ;  /* 0x0001000006077892 */ /* 0x000fe2000f8efc3f */
[----:B------:R-:W-:Y:S01]  /*1440*/  CS2R R56, SRZ ;  /* 0x0000000000387805 */ /* 0x000fe2000001ff00 */
[----:B------:R-:W-:Y:S01]  /*1450*/  ULEA UR6, UR5, UR8, 0xa ;  /* 0x0000000805067291 */ /* 0x000fe2000f8e503f */
[----:B------:R-:W-:Y:S01]  /*1460*/  CS2R R58, SRZ ;  /* 0x00000000003a7805 */ /* 0x000fe2000001ff00 */
[----:B------:R-:W-:Y:S01]  /*1470*/  ULEA UR7, UR5, UR7, 0x9 ;  /* 0x0000000705077291 */ /* 0x000fe2000f8e483f */
[----:B------:R-:W-:Y:S02]  /*1480*/  CS2R R60, SRZ ;  /* 0x00000000003c7805 */ /* 0x000fe4000001ff00 */
[----:B------:R-:W-:Y:S02]  /*1490*/  CS2R R62, SRZ ;  /* 0x00000000003e7805 */ /* 0x000fe4000001ff00 */
[----:B------:R-:W-:-:S02]  /*14a0*/  CS2R R64, SRZ ;  /* 0x0000000000407805 */ /* 0x000fc4000001ff00 */
[----:B------:R-:W-:Y:S01]  /*14b0*/  CS2R R66, SRZ ;  /* 0x0000000000427805 */ /* 0x000fe2000001ff00 */
[----:B------:R-:W-:Y:S01]  /*14c0*/  UMOV UR12, UR6 ;  /* 0x00000006000c7c82 */ /* 0x000fe20008000000 */
[----:B------:R-:W-:Y:S01]  /*14d0*/  IMAD.MOV.U32 R68, RZ, RZ, RZ ;  /* 0x000000ffff447224 */ /* 0x000fe200078e00ff */
[----:B------:R-:W-:Y:S01]  /*14e0*/  UMOV UR14, UR7 ;  /* 0x00000007000e7c82 */ /* 0x000fe20008000000 */
[----:B------:R-:W-:Y:S01]  /*14f0*/  CS2R R70, SRZ ;  /* 0x0000000000467805 */ /* 0x000fe2000001ff00 */
[----:B------:R-:W-:Y:S01]  /*1500*/  QGMMA.64x64x32.F32.E4M3.E4M3 R24, gdesc[UR12], RZ, !UPT ;  /* 0x00e000000c1879f3 */ /* 0x000fe2000c7008ff */
[----:B------:R-:W-:Y:S01]  /*1510*/  UIADD3 UR12, UR6, 0x2, URZ ;  /* 0x00000002060c7890 */ /* 0x000fe2000fffe03f */
[----:B------:R-:W-:Y:S01]  /*1520*/  CS2R R72, SRZ ;  /* 0x0000000000487805 */ /* 0x000fe2000001ff00 */
[----:B------:R-:W-:Y:S01]  /*1530*/  UIADD3 UR14, UR7, 0x2, URZ ;  /* 0x00000002070e7890 */ /* 0x000fe2000fffe03f */
[----:B------:R-:W-:Y:S01]  /*1540*/  CS2R R74, SRZ ;  /* 0x00000000004a7805 */ /* 0x000fe2000001ff00 */
[----:B------:R-:W-:Y:S01]  /*1550*/  UMOV UR13, 0x40000040 ;  /* 0x40000040000d7882 */ /* 0x000fe20000000000 */
[----:B------:R-:W-:Y:S01]  /*1560*/  UMOV UR15, 0x40000040 ;  /* 0x40000040000f7882 */ /* 0x000fe20000000000 */
[----:B------:R-:W-:-:S02]  /*1570*/  CS2R R76, SRZ ;  /* 0x00000000004c7805 */ /* 0x000fc4000001ff00 */
[----:B------:R-:W-:-:S03]  /*1580*/  CS2R R78, SRZ ;  /* 0x00000000004e7805 */ /* 0x000fc6000001ff00 */
[----:B------:R-:W-:Y:S01]  /*1590*/  QGMMA.64x64x32.F32.E4M3.E4M3 R24, gdesc[UR12], R24 ;  /* 0x00e000000c1879f3 */ /* 0x000fe20008700818 */
[----:B------:R-:W-:Y:S02]  /*15a0*/  UIADD3 UR12, UR6, 0x4, URZ ;  /* 0x00000004060c7890 */ /* 0x000fe4000fffe03f */
[----:B------:R-:W-:Y:S01]  /*15b0*/  UIADD3 UR14, UR7, 0x4, URZ ;  /* 0x00000004070e7890 */ /* 0x000fe2000fffe03f */
[----:B------:R-:W-:Y:S01]  /*15c0*/  UMOV UR13, 0x40000040 ;  /* 0x40000040000d7882 */ /* 0x000fe20000000000 */
[----:B------:R-:W-:-:S07]  /*15d0*/  UMOV UR15, 0x40000040 ;  /* 0x40000040000f7882 */ /* 0x000fce0000000000 */
[----:B------:R-:W-:Y:S01]  /*15e0*/  QGMMA.64x64x32.F32.E4M3.E4M3 R24, gdesc[UR12], R24 ;  /* 0x00e000000c1879f3 */ /* 0x000fe20008700818 */
[----:B------:R-:W-:Y:S02]  /*15f0*/  UIADD3 UR14, UR7, 0x6, URZ ;  /* 0x00000006070e7890 */ /* 0x000fe4000fffe03f */
[----:B------:R-:W-:Y:S01]  /*1600*/  UIADD3 UR12, UR6, 0x6, URZ ;  /* 0x00000006060c7890 */ /* 0x000fe2000fffe03f */
[----:B------:R-:W-:Y:S01]  /*1610*/  ULDC UR7, c[0x0][0x50c] ;  /* 0x0001430000077ab9 */ /* 0x000fe20000000800 */
[----:B------:R-:W-:Y:S01]  /*1620*/  UMOV UR13, 0x40000040 ;  /* 0x40000040000d7882 */ /* 0x000fe20000000000 */
[----:B------:R-:W-:Y:S01]  /*1630*/  UISETP.NE.AND UP0, UPT, UR7, 0x4, UPT ;  /* 0x000000040700788c */ /* 0x000fe2000bf05270 */
[----:B------:R-:W-:Y:S01]  /*1640*/  UMOV UR15, 0x40000040 ;  /* 0x40000040000f7882 */ /* 0x000fe20000000000 */
[----:B------:R-:W-:Y:S02]  /*1650*/  UMOV UR6, 0x4 ;  /* 0x0000000400067882 */ /* 0x000fe40000000000 */
[----:B------:R-:W-:-:S06]  /*1660*/  USEL UR7, URZ, 0x1, UP0 ;  /* 0x000000013f077887 */ /* 0x000fcc0008000000 */
[----:B------:R-:W-:Y:S01]  /*1670*/  ISETP.NE.AND P0, PT, RZ, UR7, PT ;  /* 0x00000007ff007c0c */ /* 0x000fe2000bf05270 */
[----:B------:R-:W-:-:S12]  /*1680*/  QGMMA.64x64x32.F32.E4M3.E4M3 R24, gdesc[UR12], R24, gsb0 ;  /* 0x00e000000c1879f3 */ /* 0x000fd80008000818 */
[----:B------:R-:W-:Y:S05]  /*1690*/  @!P0 BRA `(.L_x_18) ;  /* 0x0000000000888947 */ /* 0x000fea0003800000 */
[----:B------:R-:W-:Y:S02]  /*16a0*/  WARPGROUP.DEPBAR.LE gsb0, 0x0 ;  /* 0x00008000000079c5 */ /* 0x000fe40000010000 */
[----:B------:R-:W-:-:S01]  /*16b0*/  FADD R79, RZ, R24 ;  /* 0x00000018ff4f7221 */ /* 0x000fc20000000000 */
[----:B------:R-:W-:Y:S01]  /*16c0*/  FADD R78, RZ, R25 ;  /* 0x00000019ff4e7221 */ /* 0x000fe20000000000 */
        /* <DEDUP_REMOVED lines=30> */
[----:B------:R-:W-:-:S06]  /*18b0*/  UMOV UR6, URZ ;  /* 0x0000003f00067c82 */ /* 0x000fcc0008000000 */
.L_x_18:
[----:B------:R-:W-:-:S04]  /*18c0*/  UIADD3 UR18, UR5, 0x1, URZ ;  /* 0x0000000105127890 */ /* 0x000fc8000fffe03f */
[----:B------:R-:W-:-:S04]  /*18d0*/  UISETP.NE.AND UP0, UPT, UR18, 0x4, UPT ;  /* 0x000000041200788c */ /* 0x000fc8000bf05270 */
[----:B------:R-:W-:Y:S02]  /*18e0*/  USEL UR8, URZ, 0x1, UP0 ;  /* 0x000000013f087887 */ /* 0x000fe40008000000 */
[----:B------:R-:W-:Y:S02]  /*18f0*/  USEL UR18, UR18, URZ, UP0 ;  /* 0x0000003f12127287 */ /* 0x000fe40008000000 */
[----:B------:R-:W-:-:S06]  /*1900*/  ULOP3.LUT UR8, UR4, UR8, URZ, 0x3c, !UPT ;  /* 0x0000000804087292 */ /* 0x000fcc000f8e3c3f */
[----:B------:R-:W-:Y:S01]  /*1910*/  IMAD.U32 R9, RZ, RZ, UR8 ;  /* 0x00000008ff097e24 */ /* 0x000fe2000f8e00ff */
[----:B------:R-:W-:-:S06]  /*1920*/  UMOV UR8, 0x1 ;  /* 0x0000000100087882 */ /* 0x000fcc0000000000 */
.L_x_13:
[----:B------:R-:W-:-:S04]  /*1930*/  UISETP.LT.AND UP0, UPT, UR9, 0x1, UPT ;  /* 0x000000010900788c */ /* 0x000fc8000bf01270 */
[----:B------:R-:W-:-:S04]  /*1940*/  USEL UR12, UR9, 0x1, UP0 ;  /* 0x00000001090c7887 */ /* 0x000fc80008000000 */
[----:B------:R-:W-:-:S04]  /*1950*/  UIADD3 UR12, UR9, -UR12, URZ ;  /* 0x8000000c090c7290 */ /* 0x000fc8000fffe03f */
[----:B------:R-:W-:-:S06]  /*1960*/  UISETP.GE.AND UP0, UPT, UR12, 0x1, UPT ;  /* 0x000000010c00788c */ /* 0x000fcc000bf06270 */
[----:B------:R-:W-:-:S13]  /*1970*/  PLOP3.LUT P0, PT, PT, PT, UP0, 0x80, 0x0 ;  /* 0x000000000000781c */ /* 0x000fda0003f0f008 */
[----:B------:R-:W-:Y:S05]  /*1980*/  @!P0 BRA `(.L_x_19) ;  /* 0x0000000400b48947 */ /* 0x000fea0003800000 */
[----:B01----:R-:W-:Y:S01]  /*1990*/  IMAD.U32 R6, RZ, RZ, UR12 ;  /* 0x0000000cff067e24 */ /* 0x003fe2000f8e00ff */
[----:B------:R-:W-:Y:S01]  /*19a0*/  UMOV UR19, UR5 ;  /* 0x0000000500137c82 */ /* 0x000fe20008000000 */
[----:B------:R-:W-:-:S05]  /*19b0*/  ULDC UR20, c[0x0][0x50c] ;  /* 0x0001430000147ab9 */ /* 0x000fca0000000800 */
.L_x_27:
[----:B------:R-:W-:-:S13]  /*19c0*/  ISETP.NE.AND P1, PT, R80, 0x3, PT ;  /* 0x000000035000780c */ /* 0x000fda0003f25270 */
[----:B01----:R-:W-:Y:S05]  /*19d0*/  @!P1 BRA `(.L_x_20) ;  /* 0x0000000000049947 */ /* 0x003fea0003800000 */
[----:B------:R-:W-:Y:S01]  /*19e0*/  BPT.TRAP 0x1 ;  /* 0x000000040000795c */ /* 0x000fe20000300000 */
.L_x_20:
[----:B------:R-:W0:Y:S01]  /*19f0*/  S2UR UR12, SR_CgaCtaId ;  /* 0x00000000000c79c3 */ /* 0x000e220000008800 */
[----:B------:R-:W-:Y:S01]  /*1a00*/  UMOV UR10, 0x400 ;  /* 0x00000400000a7882 */ /* 0x000fe20000000000 */
[----:B------:R-:W-:Y:S01]  /*1a10*/  SHF.L.U32 R7, R9, 0x1f, RZ ;  /* 0x0000001f09077819 */ /* 0x000fe200000006ff */
[----:B0-----:R-:W-:-:S04]  /*1a20*/  ULEA UR10, UR12, UR10, 0x18 ;  /* 0x0000000a0c0a7291 */ /* 0x001fc8000f8ec03f */
[----:B------:R-:W-:-:S09]  /*1a30*/  ULEA UR12, UR18, UR10, 0x3 ;  /* 0x0000000a120c7291 */ /* 0x000fd2000f8e183f */
[----:B------:R0:W1:Y:S01]  /*1a40*/  SYNCS.PHASECHK.TRANS64.TRYWAIT P0, [UR12], R7 ;  /* 0x00000007ff0075a7 */ /* 0x000062000800014c */
[----:B------:R-:W-:Y:S05]  /*1a50*/  @!P1 BRA `(.L_x_21) ;  /* 0x0000000000049947 */ /* 0x000fea0003800000 */
[----:B------:R-:W-:Y:S01]  /*1a60*/  BPT.TRAP 0x1 ;  /* 0x000000040000795c */ /* 0x000fe20000300000 */
.L_x_21:
[----:B-1----:R-:W-:Y:S05]  /*1a70*/  @P0 BRA `(.L_x_22) ;  /* 0x0000000000080947 */ /* 0x002fea0003800000 */
[----:B------:R-:W1:Y:S02]  /*1a80*/  SYNCS.PHASECHK.TRANS64.TRYWAIT P0, [UR12], R7 ;  /* 0x00000007ff0075a7 */ /* 0x000e64000800014c */
[----:B-1----:R-:W-:Y:S05]  /*1a90*/  @!P0 BRA `(.L_x_23) ;  /* 0x0000004c00fc8947 */ /* 0x002fea0003800000 */
.L_x_22:
[----:B------:R-:W-:Y:S01]  /*1aa0*/  UIADD3 UR12, UR10, 0x10100, URZ ;  /* 0x000101000a0c7890 */ /* 0x000fe2000fffe03f */
[----:B------:R-:W-:Y:S01]  /*1ab0*/  WARPGROUP.ARRIVE ;  /* 0x00000000000079c5 */ /* 0x000fe20000000000 */
[----:B------:R-:W-:Y:S02]  /*1ac0*/  UISETP.NE.AND UP0, UPT, UR7, URZ, UPT ;  /* 0x0000003f0700728c */ /* 0x000fe4000bf05270 */
[----:B------:R-:W-:Y:S02]  /*1ad0*/  USHF.R.U32.HI UR12, URZ, 0x4, UR12 ;  /* 0x000000043f0c7899 */ /* 0x000fe4000801160c */
[----:B------:R-:W-:Y:S02]  /*1ae0*/  USEL UR8, UR8, URZ, !UP0 ;  /* 0x0000003f08087287 */ /* 0x000fe4000c000000 */
[----:B------:R-:W-:Y:S02]  /*1af0*/  ULOP3.LUT UR12, UR12, 0x3fff, URZ, 0xc0, !UPT ;  /* 0x00003fff0c0c7892 */ /* 0x000fe4000f8ec03f */
[----:B------:R-:W-:-:S02]  /*1b00*/  UISETP.NE.U32.AND UP0, UPT, UR8, URZ, UPT ;  /* 0x0000003f0800728c */ /* 0x000fc4000bf05070 */
[----:B------:R-:W-:Y:S02]  /*1b10*/  ULOP3.LUT UR7, UR11, 0x10000, URZ, 0xfc, !UPT ;  /* 0x000100000b077892 */ /* 0x000fe4000f8efc3f */
[----:B------:R-:W-:Y:S02]  /*1b20*/  ULOP3.LUT UR8, UR12, 0x10000, URZ, 0xfc, !UPT ;  /* 0x000100000c087892 */ /* 0x000fe4000f8efc3f */
[----:B------:R-:W-:Y:S02]  /*1b30*/  ULEA UR7, UR18, UR7, 0xa ;  /* 0x0000000712077291 */ /* 0x000fe4000f8e503f */
[----:B------:R-:W-:Y:S01]  /*1b40*/  ULEA UR8, UR18, UR8, 0x9 ;  /* 0x0000000812087291 */ /* 0x000fe2000f8e483f */
[----:B------:R-:W-:Y:S01]  /*1b50*/  UMOV UR13, 0x40000040 ;  /* 0x40000040000d7882 */ /* 0x000fe20000000000 */
[----:B------:R-:W-:Y:S01]  /*1b60*/  UMOV UR15, 0x40000040 ;  /* 0x40000040000f7882 */ /* 0x000fe20000000000 */
[----:B------:R-:W-:Y:S02]  /*1b70*/  UIADD3 UR6, UR6, 0x4, URZ ;  /* 0x0000000406067890 */ /* 0x000fe4000fffe03f */
[----:B------:R-:W-:-:S02]  /*1b80*/  UMOV UR12, UR7 ;  /* 0x00000007000c7c82 */ /* 0x000fc40008000000 */
[----:B------:R-:W-:Y:S02]  /*1b90*/  UMOV UR14, UR8 ;  /* 0x00000008000e7c82 */ /* 0x000fe40008000000 */
[----:B------:R-:W-:Y:S01]  /*1ba0*/  QGMMA.64x64x32.F32.E4M3.E4M3 R24, gdesc[UR12], R24, UP0 ;  /* 0x00e000000c1879f3 */ /* 0x000fe2000bf00818 */
[----:B------:R-:W-:Y:S02]  /*1bb0*/  UIADD3 UR12, UR7, 0x2, URZ ;  /* 0x00000002070c7890 */ /* 0x000fe4000fffe03f */
[----:B------:R-:W-:Y:S01]  /*1bc0*/  UIADD3 UR14, UR8, 0x2, URZ ;  /* 0x00000002080e7890 */ /* 0x000fe2000fffe03f */
[----:B------:R-:W-:Y:S01]  /*1bd0*/  UMOV UR13, 0x40000040 ;  /* 0x40000040000d7882 */ /* 0x000fe20000000000 */
[----:B------:R-:W-:Y:S01]  /*1be0*/  UMOV UR15, 0x40000040 ;  /* 0x40000040000f7882 */ /* 0x000fe20000000000 */
[----:B------:R-:W-:-:S06]  /*1bf0*/  UISETP.NE.AND UP0, UPT, UR6, UR20, UPT ;  /* 0x000000140600728c */ /* 0x000fcc000bf05270 */
        /* <DEDUP_REMOVED lines=8> */
[----:B------:R-:W-:Y:S01]  /*1c80*/  UMOV UR13, 0x40000040 ;  /* 0x40000040000d7882 */ /* 0x000fe20000000000 */
[----:B------:R-:W-:Y:S01]  /*1c90*/  UMOV UR15, 0x40000040 ;  /* 0x40000040000f7882 */ /* 0x000fe20000000000 */
[----:B------:R-:W-:-:S06]  /*1ca0*/  USEL UR7, URZ, 0x1, UP0 ;  /* 0x000000013f077887 */ /* 0x000fcc0008000000 */
[----:B------:R-:W-:Y:S01]  /*1cb0*/  ISETP.NE.AND P0, PT, RZ, UR7, PT ;  /* 0x00000007ff007c0c */ /* 0x000fe2000bf05270 */
[----:B------:R-:W-:Y:S03]  /*1cc0*/  QGMMA.64x64x32.F32.E4M3.E4M3 R24, gdesc[UR12], R24, gsb0 ;  /* 0x00e000000c1879f3 */ /* 0x000fe60008000818 */
[----:B------:R-:W-:-:S09]  /*1cd0*/  WARPGROUP.DEPBAR.LE gsb0, 0x1 ;  /* 0x00008000000079c5 */ /* 0x000fd20000010100 */
[----:B------:R-:W-:Y:S05]  /*1ce0*/  @!P0 BRA `(.L_x_24) ;  /* 0x0000000000888947 */ /* 0x000fea0003800000 */
[----:B------:R-:W-:Y:S02]  /*1cf0*/  WARPGROUP.DEPBAR.LE gsb0, 0x0 ;  /* 0x00008000000079c5 */ /* 0x000fe40000010000 */
[----:B------:R-:W-:-:S01]  /*1d00*/  FADD R79, R24, R79 ;  /* 0x0000004f184f7221 */ /* 0x000fc20000000000 */
[----:B------:R-:W-:Y:S01]  /*1d10*/  FADD R78, R25, R78 ;  /* 0x0000004e194e7221 */ /* 0x000fe20000000000 */
        /* <DEDUP_REMOVED lines=30> */
[----:B------:R-:W-:-:S06]  /*1f00*/  UMOV UR6, URZ ;  /* 0x0000003f00067c82 */ /* 0x000fcc0008000000 */
.L_x_24:
[----:B------:R-:W-:Y:S05]  /*1f10*/  @!P1 BRA `(.L_x_25) ;  /* 0x0000000000049947 */ /* 0x000fea0003800000 */
[----:B------:R-:W-:Y:S01]  /*1f20*/  BPT.TRAP 0x1 ;  /* 0x000000040000795c */ /* 0x000fe20000300000 */
.L_x_25:
[----:B------:R-:W-:Y:S01]  /*1f30*/  ULEA UR8, UR19, UR10, 0x3 ;  /* 0x0000000a13087291 */ /* 0x000fe2000f8e183f */
[----:B------:R-:W-:-:S03]  /*1f40*/  ISETP.GT.U32.AND P0, PT, R4, 0x1, PT ;  /* 0x000000010400780c */ /* 0x000fc60003f04070 */
[----:B------:R-:W-:-:S04]  /*1f50*/  UIADD3 UR8, UR8, 0x20, URZ ;  /* 0x0000002008087890 */ /* 0x000fc8000fffe03f */
[----:B------:R-:W-:-:S09]  /*1f60*/  UPRMT UR8, URZ, 0x654, UR8 ;  /* 0x000006543f087896 */ /* 0x000fd20008000008 */
[----:B------:R-:W-:Y:S01]  /*1f70*/  SYNCS.ARRIVE.TRANS64.RED.A1T0 RZ, [UR8], RZ ;  /* 0x000000ffffff79a7 */ /* 0x000fe20008100408 */
[----:B------:R-:W-:Y:S05]  /*1f80*/  @P0 BRA `(.L_x_26) ;  /* 0x0000000000040947 */ /* 0x000fea0003800000 */
[----:B------:R-:W-:Y:S01]  /*1f90*/  BPT.TRAP 0x1 ;  /* 0x000000040000795c */ /* 0x000fe20000300000 */
.L_x_26:
[----:B------:R-:W-:Y:S01]  /*1fa0*/  UIADD3 UR18, UR18, 0x1, URZ ;  /* 0x0000000112127890 */ /* 0x000fe2000fffe03f */
[C---:B------:R-:W-:Y:S01]  /*1fb0*/  ISETP.GT.AND P0, PT, R6.reuse, 0x1, PT ;  /* 0x000000010600780c */ /* 0x040fe20003f04270 */
[----:B------:R-:W-:Y:S01]  /*1fc0*/  UIADD3 UR19, UR19, 0x1, URZ ;  /* 0x0000000113137890 */ /* 0x000fe2000fffe03f */
[----:B------:R-:W-:Y:S01]  /*1fd0*/  VIADD R6, R6, 0xffffffff ;  /* 0xffffffff06067836 */ /* 0x000fe20000000000 */
[----:B------:R-:W-:Y:S02]  /*1fe0*/  UISETP.NE.AND UP0, UPT, UR18, 0x4, UPT ;  /* 0x000000041200788c */ /* 0x000fe4000bf05270 */
[----:B------:R-:W-:Y:S02]  /*1ff0*/  UISETP.NE.AND UP1, UPT, UR19, 0x4, UPT ;  /* 0x000000041300788c */ /* 0x000fe4000bf25270 */
[----:B------:R-:W-:Y:S02]  /*2000*/  USEL UR8, URZ, 0x1, UP0 ;  /* 0x000000013f087887 */ /* 0x000fe40008000000 */
[----:B------:R-:W-:-:S02]  /*2010*/  USEL UR18, UR18, URZ, UP0 ;  /* 0x0000003f12127287 */ /* 0x000fc40008000000 */
[----:B------:R-:W-:Y:S02]  /*2020*/  USEL UR19, UR19, URZ, UP1 ;  /* 0x0000003f13137287 */ /* 0x000fe40008800000 */
[----:B------:R-:W-:Y:S01]  /*2030*/  LOP3.LUT R9, R9, UR8, RZ, 0x3c, !PT ;  /* 0x0000000809097c12 */ /* 0x000fe2000f8e3cff */
[----:B------:R-:W-:Y:S01]  /*2040*/  UMOV UR8, 0x1 ;  /* 0x0000000100087882 */ /* 0x000fe20000000000 */
[----:B------:R-:W-:Y:S08]  /*2050*/  @P0 BRA `(.L_x_27) ;  /* 0xfffffff800580947 */ /* 0x000ff0000383ffff */
.L_x_19:
[----:B------:R-:W-:Y:S01]  /*2060*/  UISETP.NE.AND UP0, UPT, UR6, URZ, UPT ;  /* 0x0000003f0600728c */ /* 0x000fe2000bf05270 */
[----:B01----:R-:W0:Y:S03]  /*2070*/  LDC R6, c[0x0][0x28c] ;  /* 0x0000a300ff067b82 */ /* 0x003e260000000800 */
[----:B------:R-:W-:-:S06]  /*2080*/  USEL UR6, URZ, 0x1, !UP0 ;  /* 0x000000013f067887 */ /* 0x000fcc000c000000 */
[----:B------:R-:W-:Y:S02]  /*2090*/  ISETP.NE.AND P0, PT, RZ, UR6, PT ;  /* 0x00000006ff007c0c */ /* 0x000fe4000bf05270 */
[----:B0-----:R-:W-:-:S11]  /*20a0*/  ISETP.GE.AND P1, PT, R6, 0x1, PT ;  /* 0x000000010600780c */ /* 0x001fd60003f26270 */
[----:B------:R-:W-:Y:S05]  /*20b0*/  @!P0 BRA `(.L_x_28) ;  /* 0x0000000000848947 */ /* 0x000fea0003800000 */
[----:B------:R-:W-:Y:S02]  /*20c0*/  WARPGROUP.DEPBAR.LE gsb0, 0x0 ;  /* 0x00008000000079c5 */ /* 0x000fe40000010000 */
[----:B------:R-:W-:Y:S01]  /*20d0*/  FADD R79, R24, R79 ;  /* 0x0000004f184f7221 */ /* 0x000fe20000000000 */
        /* <DEDUP_REMOVED lines=30> */
[----:B------:R-:W-:-:S07]  /*22c0*/  FADD R14, R14, R55 ;  /* 0x000000370e0e7221 */ /* 0x000fce0000000000 */
.L_x_28:
[----:B------:R-:W-:Y:S02]  /*22d0*/  WARPGROUP.DEPBAR.LE gsb0, 0x0 ;  /* 0x00008000000079c5 */ /* 0x000fe40000010000 */
[----:B------:R-:W-:Y:S05]  /*22e0*/  @!P1 BRA `(.L_x_29) ;  /* 0x0000000000389947 */ /* 0x000fea0003800000 */
[----:B------:R-:W-:-:S13]  /*22f0*/  ISETP.NE.AND P0, PT, R80, 0x3, PT ;  /* 0x000000035000780c */ /* 0x000fda0003f05270 */
[----:B------:R-:W-:Y:S05]  /*2300*/  @!P0 BRA `(.L_x_30) ;  /* 0x0000000000048947 */ /* 0x000fea0003800000 */
[----:B------:R-:W-:Y:S01]  /*2310*/  BPT.TRAP 0x1 ;  /* 0x000000040000795c */ /* 0x000fe20000300000 */
.L_x_30:
[----:B------:R-:W-:Y:S01]  /*2320*/  UISETP.LT.AND UP0, UPT, UR9, 0x1, UPT ;  /* 0x000000010900788c */ /* 0x000fe2000bf01270 */
[----:B------:R-:W-:-:S03]  /*2330*/  ISETP.GT.U32.AND P0, PT, R4, 0x1, PT ;  /* 0x000000010400780c */ /* 0x000fc60003f04070 */
[----:B------:R-:W-:-:S04]  /*2340*/  USEL UR6, UR9, 0x1, UP0 ;  /* 0x0000000109067887 */ /* 0x000fc80008000000 */
[----:B------:R-:W-:-:S04]  /*2350*/  UIADD3 UR6, UR5, UR9, -UR6 ;  /* 0x0000000905067290 */ /* 0x000fc8000fffe806 */
[----:B------:R-:W-:-:S04]  /*2360*/  USHF.L.U32 UR6, UR6, 0x3, URZ ;  /* 0x0000000306067899 */ /* 0x000fc8000800063f */
[----:B------:R-:W-:-:S04]  /*2370*/  ULOP3.LUT UR6, UR6, 0x18, URZ, 0xc0, !UPT ;  /* 0x0000001806067892 */ /* 0x000fc8000f8ec03f */
[----:B------:R-:W-:-:S04]  /*2380*/  UIADD3 UR6, UR10, 0x20, UR6 ;  /* 0x000000200a067890 */ /* 0x000fc8000fffe006 */
[----:B------:R-:W-:-:S09]  /*2390*/  UPRMT UR6, URZ, 0x654, UR6 ;  /* 0x000006543f067896 */ /* 0x000fd20008000006 */
[----:B------:R-:W-:Y:S01]  /*23a0*/  SYNCS.ARRIVE.TRANS64.RED.A1T0 RZ, [UR6], RZ ;  /* 0x000000ffffff79a7 */ /* 0x000fe20008100406 */
[----:B------:R-:W-:Y:S05]  /*23b0*/  @P0 BRA `(.L_x_29) ;  /* 0x0000000000040947 */ /* 0x000fea0003800000 */
[----:B------:R-:W-:Y:S01]  /*23c0*/  BPT.TRAP 0x1 ;  /* 0x000000040000795c */ /* 0x000fe20000300000 */
.L_x_29:
[----:B------:R-:W0:Y:S01]  /*23d0*/  LDC R16, c[0x0][0x288] ;  /* 0x0000a200ff107b82 */ /* 0x000e220000000800 */
[--C-:B------:R-:W-:Y:S01]  /*23e0*/  SHF.R.U32.HI R6, RZ, 0x2, R2.reuse ;  /* 0x00000002ff067819 */ /* 0x100fe20000011602 */
[----:B------:R-:W-:Y:S01]  /*23f0*/  IMAD.SHL.U32 R13, R13, 0x40, RZ ;  /* 0x000000400d0d7824 */ /* 0x000fe200078e00ff */
[----:B------:R-:W-:Y:S01]  /*2400*/  LOP3.LUT R8, R2, 0x60, RZ, 0xc0, !PT ;  /* 0x0000006002087812 */ /* 0x000fe200078ec0ff */
[----:B------:R-:W-:Y:S01]  /*2410*/  ULDC UR6, c[0x0][0x284] ;  /* 0x0000a10000067ab9 */ /* 0x000fe20000000800 */
[----:B------:R-:W-:Y:S01]  /*2420*/  SHF.R.U32.HI R9, RZ, 0x7, R2 ;  /* 0x00000007ff097819 */ /* 0x000fe20000011602 */
[----:B------:R-:W-:Y:S01]  /*2430*/  IMAD.WIDE R28, R12, 0x80, RZ ;  /* 0x000000800c1c7825 */ /* 0x000fe200078e02ff */
[----:B------:R-:W-:Y:S02]  /*2440*/  LOP3.LUT R7, R6, 0x7, RZ, 0xc0, !PT ;  /* 0x0000000706077812 */ /* 0x000fe400078ec0ff */
[----:B------:R-:W-:Y:S02]  /*2450*/  SHF.R.U32.HI R8, RZ, 0x1, R8 ;  /* 0x00000001ff087819 */ /* 0x000fe40000011608 */
[----:B------:R-:W-:-:S02]  /*2460*/  LOP3.LUT R6, R9, 0x1, RZ, 0xc0, !PT ;  /* 0x0000000109067812 */ /* 0x000fc400078ec0ff */
[----:B------:R-:W-:Y:S02]  /*2470*/  IADD3 R17, RZ, -R8, -R7 ;  /* 0x80000008ff117210 */ /* 0x000fe40007ffe807 */
[----:B------:R-:W-:Y:S01]  /*2480*/  LOP3.LUT R9, R2, 0x3, RZ, 0xc0, !PT ;  /* 0x0000000302097812 */ /* 0x000fe200078ec0ff */
[C---:B------:R-:W-:Y:S02]  /*2490*/  IMAD.SHL.U32 R24, R6.reuse, 0x40, RZ ;  /* 0x0000004006187824 */ /* 0x040fe400078e00ff */
[----:B------:R-:W-:Y:S02]  /*24a0*/  IMAD R17, R6, -0x40, R17 ;  /* 0xffffffc006117824 */ /* 0x000fe400078e0211 */
[----:B------:R-:W-:Y:S01]  /*24b0*/  IMAD.SHL.U32 R6, R12, 0x80, RZ ;  /* 0x000000800c067824 */ /* 0x000fe200078e00ff */
[----:B------:R-:W-:Y:S01]  /*24c0*/  LOP3.LUT R7, R24, 0x40, R7, 0xe2, !PT ;  /* 0x0000004018077812 */ /* 0x000fe200078ee207 */
[----:B------:R-:W-:Y:S01]  /*24d0*/  IMAD.SHL.U32 R12, R2, 0x2, RZ ;  /* 0x00000002020c7824 */ /* 0x000fe200078e00ff */
[----:B0-----:R-:W-:Y:S01]  /*24e0*/  ISETP.GE.AND P0, PT, R13, R16, PT ;  /* 0x000000100d00720c */ /* 0x001fe20003f06270 */
[----:B------:R-:W-:Y:S01]  /*24f0*/  IMAD R26, R9, -0x2, R16 ;  /* 0xfffffffe091a7824 */ /* 0x000fe200078e0210 */
[C---:B------:R-:W-:Y:S01]  /*2500*/  IADD3 R25, -R6.reuse, UR6, R17 ;  /* 0x0000000606197c10 */ /* 0x040fe2000fffe111 */
[----:B------:R-:W-:Y:S01]  /*2510*/  IMAD.MOV.U32 R24, RZ, RZ, -0x1 ;  /* 0xffffffffff187424 */ /* 0x000fe200078e00ff */
[----:B------:R-:W-:Y:S01]  /*2520*/  ISETP.GE.OR P0, PT, R6, UR6, P0 ;  /* 0x0000000606007c0c */ /* 0x000fe20008706670 */
[----:B------:R-:W-:Y:S01]  /*2530*/  IMAD.IADD R26, R26, 0x1, -R13 ;  /* 0x000000011a1a7824 */ /* 0x000fe200078e0a0d */
[----:B------:R-:W-:-:S02]  /*2540*/  LOP3.LUT R33, R28, R7, R8, 0xfe, !PT ;  /* 0x000000071c217212 */ /* 0x000fc400078efe08 */
[----:B------:R-:W-:-:S09]  /*2550*/  LOP3.LUT R12, R13, 0x6, R12, 0xf8, !PT ;  /* 0x000000060d0c7812 */ /* 0x000fd200078ef80c */
[----:B------:R-:W-:Y:S05]  /*2560*/  @P0 BRA `(.L_x_31) ;  /* 0x0000002400b00947 */ /* 0x000fea0003800000 */
[----:B------:R-:W0:Y:S01]  /*2570*/  LDC.64 R30, c[0x0][0x5c8] ;  /* 0x00017200ff1e7b82 */ /* 0x000e220000000a00 */
[----:B------:R-:W-:Y:S01]  /*2580*/  SHF.R.S32.HI R16, RZ, 0x1f, R69 ;  /* 0x0000001fff107819 */ /* 0x000fe20000011445 */
[----:B------:R-:W-:Y:S01]  /*2590*/  ULDC.64 UR6, c[0x0][0x5d0] ;  /* 0x0001740000067ab9 */ /* 0x000fe20000000a00 */
[----:B------:R-:W-:Y:S01]  /*25a0*/  SHF.R.S32.HI R13, RZ, 0x1f, R12 ;  /* 0x0000001fff0d7819 */ /* 0x000fe2000001140c */
[----:B------:R-:W-:Y:S02]  /*25b0*/  BSSY B0, `(.L_x_31) ;  /* 0x0000267000007945 */ /* 0x000fe40003800000 */
[----:B------:R-:W-:-:S04]  /*25c0*/  IMAD R6, R16, UR6, RZ ;  /* 0x0000000610067c24 */ /* 0x000fc8000f8e02ff */
[C---:B------:R-:W-:Y:S02]  /*25d0*/  IMAD R9, R69.reuse, UR7, R6 ;  /* 0x0000000745097c24 */ /* 0x040fe4000f8e0206 */
[----:B------:R-:W-:Y:S01]  /*25e0*/  IMAD.WIDE.U32 R6, R69, UR6, R12 ;  /* 0x0000000645067c25 */ /* 0x000fe2000f8e000c */
[----:B------:R-:W-:-:S03]  /*25f0*/  ULDC.64 UR6, c[0x0][0x5c0] ;  /* 0x0001700000067ab9 */ /* 0x000fc60000000a00 */
[----:B------:R-:W-:Y:S02]  /*2600*/  IMAD.IADD R7, R7, 0x1, R9 ;  /* 0x0000000107077824 */ /* 0x000fe400078e0209 */
[----:B0-----:R-:W-:-:S04]  /*2610*/  IMAD R8, R29, R30, RZ ;  /* 0x0000001e1d087224 */ /* 0x001fc800078e02ff */
[C---:B------:R-:W-:Y:S02]  /*2620*/  IMAD R17, R33.reuse, R31, R8 ;  /* 0x0000001f21117224 */ /* 0x040fe400078e0208 */
[----:B------:R-:W-:-:S04]  /*2630*/  IMAD.WIDE.U32 R8, R33, R30, R6 ;  /* 0x0000001e21087225 */ /* 0x000fc800078e0006 */
[----:B------:R-:W-:Y:S01]  /*2640*/  IMAD.IADD R9, R9, 0x1, R17 ;  /* 0x0000000109097824 */ /* 0x000fe200078e0211 */
[----:B------:R-:W-:Y:S02]  /*2650*/  LEA R6, P0, R30, R8, 0x3 ;  /* 0x000000081e067211 */ /* 0x000fe400078018ff */
[----:B------:R-:W-:Y:S02]  /*2660*/  IADD3 R8, P1, R8, UR6, RZ ;  /* 0x0000000608087c10 */ /* 0x000fe4000ff3e0ff */
[----:B------:R-:W-:Y:S02]  /*2670*/  LEA.HI.X R7, R30, R9, R31, 0x3, P0 ;  /* 0x000000091e077211 */ /* 0x000fe400000f1c1f */
[----:B----45:R-:W-:Y:S02]  /*2680*/  FSETP.NEU.AND P0, PT, R10, RZ, PT ;  /* 0x000000ff0a00720b */ /* 0x030fe40003f0d000 */
[----:B------:R-:W-:Y:S02]  /*2690*/  IADD3 R6, P2, R6, UR6, RZ ;  /* 0x0000000606067c10 */ /* 0x000fe4000ff5e0ff */
[----:B------:R-:W-:-:S02]  /*26a0*/  IADD3.X R9, R9, UR7, RZ, P1, !PT ;  /* 0x0000000709097c10 */ /* 0x000fc40008ffe4ff */
[----:B------:R-:W-:-:S07]  /*26b0*/  IADD3.X R7, R7, UR7, RZ, P2, !PT ;  /* 0x0000000707077c10 */ /* 0x000fce00097fe4ff */
[----:B------:R-:W-:Y:S05]  /*26c0*/  @!P0 BRA `(.L_x_32) ;  /* 0x0000001c00148947 */ /* 0x000fea0003800000 */
[----:B------:R-:W-:Y:S01]  /*26d0*/  ULDC.64 UR6, c[0x0][0x5b8] ;  /* 0x00016e0000067ab9 */ /* 0x000fe20000000a00 */
[----:B------:R-:W-:Y:S01]  /*26e0*/  ISETP.GE.AND P0, PT, R26, 0x1, PT ;  /* 0x000000011a00780c */ /* 0x000fe20003f06270 */
[----:B------:R-:W-:Y:S01]  /*26f0*/  IMAD R30, R16, UR6, RZ ;  /* 0x00000006101e7c24 */ /* 0x000fe2000f8e02ff */
[----:B------:R-:W-:Y:S01]  /*2700*/  ULDC.64 UR10, c[0x0][0x5a8] ;  /* 0x00016a00000a7ab9 */ /* 0x000fe20000000a00 */
[----:B------:R-:W-:Y:S01]  /*2710*/  IMAD.WIDE.U32 R16, R69, UR6, R12 ;  /* 0x0000000645107c25 */ /* 0x000fe2000f8e000c */
[----:B------:R-:W-:Y:S01]  /*2720*/  ISETP.LT.OR P3, PT, R25, 0x1, !P0 ;  /* 0x000000011900780c */ /* 0x000fe20004761670 */
[----:B------:R-:W-:Y:S02]  /*2730*/  BSSY B1, `(.L_x_33) ;  /* 0x000000c000017945 */ /* 0x000fe40003800000 */
[----:B------:R-:W-:Y:S01]  /*2740*/  IMAD R69, R69, UR7, R30 ;  /* 0x0000000745457c24 */ /* 0x000fe2000f8e021e */
[----:B------:R-:W-:Y:S02]  /*2750*/  ULDC.64 UR6, c[0x0][0x5b0] ;  /* 0x00016c0000067ab9 */ /* 0x000fe40000000a00 */
[----:B------:R-:W-:-:S02]  /*2760*/  IMAD R27, R29, UR6, RZ ;  /* 0x000000061d1b7c24 */ /* 0x000fc4000f8e02ff */
[----:B------:R-:W-:Y:S02]  /*2770*/  IMAD.IADD R17, R17, 0x1, R69 ;  /* 0x0000000111117824 */ /* 0x000fe400078e0245 */
[C---:B------:R-:W-:Y:S02]  /*2780*/  IMAD R27, R33.reuse, UR7, R27 ;  /* 0x00000007211b7c24 */ /* 0x040fe4000f8e021b */
[----:B------:R-:W-:-:S03]  /*2790*/  IMAD.WIDE.U32 R12, R33, UR6, R16 ;  /* 0x00000006210c7c25 */ /* 0x000fc6000f8e0010 */
[----:B------:R-:W-:-:S04]  /*27a0*/  IADD3 R12, P1, R12, UR10, RZ ;  /* 0x0000000a0c0c7c10 */ /* 0x000fc8000ff3e0ff */
[--C-:B------:R-:W-:Y:S02]  /*27b0*/  IADD3.X R13, R13, UR11, R27.reuse, P1, !PT ;  /* 0x0000000b0d0d7c10 */ /* 0x100fe40008ffe41b */
[----:B------:R-:W-:Y:S01]  /*27c0*/  PRMT R27, RZ, 0x7610, R27 ;  /* 0x00007610ff1b7816 */ /* 0x000fe2000000001b */
[----:B------:R-:W-:Y:S06]  /*27d0*/  @P3 BRA `(.L_x_34) ;  /* 0x0000000000043947 */ /* 0x000fec0003800000 */
[----:B------:R0:W5:Y:S02]  /*27e0*/  LDG.E.U8 R27, desc[UR16][R12.64] ;  /* 0x000000100c1b7981 */ /* 0x000164000c1e1100 */
.L_x_34:
[----:B------:R-:W-:Y:S05]  /*27f0*/  BSYNC B1 ;  /* 0x0000000000017941 */ /* 0x000fea0003800000 */
.L_x_33:
[----:B-----5:R-:W-:Y:S01]  /*2800*/  LOP3.LUT R27, R27, 0xff, RZ, 0xc0, !PT ;  /* 0x000000ff1b1b7812 */ /* 0x020fe200078ec0ff */
[----:B------:R-:W-:Y:S01]  /*2810*/  BSSY B1, `(.L_x_35) ;  /* 0x000000c000017945 */ /* 0x000fe20003800000 */
[----:B------:R-:W-:Y:S02]  /*2820*/  ISETP.GE.AND P1, PT, R26, 0x2, PT ;  /* 0x000000021a00780c */ /* 0x000fe40003f26270 */
[----:B------:R-:W-:Y:S02]  /*2830*/  F2FP.F16.E4M3.UNPACK_B R27, R27 ;  /* 0x0000001bff1b723e */ /* 0x000fe400020006ff */
[----:B------:R-:W-:-:S03]  /*2840*/  ISETP.LT.OR P2, PT, R25, 0x1, !P1 ;  /* 0x000000011900780c */ /* 0x000fc60004f41670 */
[----:B------:R-:W-:-:S05]  /*2850*/  HADD2.F32 R27, -RZ, R27.H0_H0 ;  /* 0x2000001bff1b7230 */ /* 0x000fca0000004100 */
[----:B------:R-:W-:Y:S01]  /*2860*/  FMUL R30, R27, R10 ;  /* 0x0000000a1b1e7220 */ /* 0x000fe20000400000 */
[----:B------:R-:W-:-:S03]  /*2870*/  PRMT R27, RZ, 0x7610, R27 ;  /* 0x00007610ff1b7816 */ /* 0x000fc6000000001b */
[----:B--2---:R-:W-:-:S05]  /*2880*/  FFMA R30, R79, R3, R30 ;  /* 0x000000034f1e7223 */ /* 0x004fca000000001e */
[----:B------:R-:W-:-:S05]  /*2890*/  F2FP.SATFINITE.E4M3.F32.PACK_AB_MERGE_C R31, RZ, R30, RZ ;  /* 0x0000001eff1f723e */ /* 0x000fca00048070ff */
[----:B------:R1:W-:Y:S01]  /*28a0*/  @!P3 STG.E.U8 desc[UR16][R8.64], R31 ;  /* 0x0000001f0800b986 */ /* 0x0003e2000c101110 */
[----:B------:R-:W-:Y:S05]  /*28b0*/  @P2 BRA `(.L_x_36) ;  /* 0x0000000000042947 */ /* 0x000fea0003800000 */
[----:B------:R2:W5:Y:S02]  /*28c0*/  LDG.E.U8 R27, desc[UR16][R12.64+0x1] ;  /* 0x000001100c1b7981 */ /* 0x000564000c1e1100 */
.L_x_36:
[----:B------:R-:W-:Y:S05]  /*28d0*/  BSYNC B1 ;  /* 0x0000000000017941 */ /* 0x000fea0003800000 */
.L_x_35:
[----:B-----5:R-:W-:Y:S01]  /*28e0*/  LOP3.LUT R27, R27, 0xff, RZ, 0xc0, !PT ;  /* 0x000000ff1b1b7812 */ /* 0x020fe200078ec0ff */
[----:B------:R-:W-:Y:S01]  /*28f0*/  BSSY B1, `(.L_x_37) ;  /* 0x0000012000017945 */ /* 0x000fe20003800000 */
[----:B-1----:R-:W-:Y:S02]  /*2900*/  IADD3 R31, P3, R33, 0x8, RZ ;  /* 0x00000008211f7810 */ /* 0x002fe40007f7e0ff */
[----:B------:R-:W-:Y:S02]  /*2910*/  F2FP.F16.E4M3.UNPACK_B R27, R27 ;  /* 0x0000001bff1b723e */ /* 0x000fe400020006ff */
[----:B------:R-:W-:Y:S01]  /*2920*/  ISETP.LT.OR P0, PT, R25, 0x9, !P0 ;  /* 0x000000091900780c */ /* 0x000fe20004701670 */
[----:B------:R-:W-:Y:S02]  /*2930*/  IMAD.X R28, RZ, RZ, R29, P3 ;  /* 0x000000ffff1c7224 */ /* 0x000fe400018e061d */
[----:B------:R-:W-:Y:S02]  /*2940*/  HADD2.F32 R27, -RZ, R27.H0_H0 ;  /* 0x2000001bff1b7230 */ /* 0x000fe40000004100 */
[----:B------:R-:W-:-:S02]  /*2950*/  IMAD R28, R28, UR6, RZ ;  /* 0x000000061c1c7c24 */ /* 0x000fc4000f8e02ff */
[----:B------:R-:W-:-:S04]  /*2960*/  IMAD.WIDE.U32 R16, R31, UR6, R16 ;  /* 0x000000061f107c25 */ /* 0x000fc8000f8e0010 */
[----:B------:R-:W-:Y:S01]  /*2970*/  FMUL R27, R27, R10 ;  /* 0x0000000a1b1b7220 */ /* 0x000fe20000400000 */
[----:B------:R-:W-:-:S03]  /*2980*/  IMAD R31, R31, UR7, R28 ;  /* 0x000000071f1f7c24 */ /* 0x000fc6000f8e021c */
[----:B------:R-:W-:Y:S01]  /*2990*/  FFMA R27, R78, R3, R27 ;  /* 0x000000034e1b7223 */ /* 0x000fe2000000001b */
[----:B------:R-:W-:-:S04]  /*29a0*/  IADD3 R16, P3, R16, UR10, RZ ;  /* 0x0000000a10107c10 */ /* 0x000fc8000ff7e0ff */
[----:B------:R-:W-:Y:S02]  /*29b0*/  F2FP.SATFINITE.E4M3.F32.PACK_AB_MERGE_C R29, RZ, R27, RZ ;  /* 0x0000001bff1d723e */ /* 0x000fe400048070ff */
[----:B------:R-:W-:Y:S02]  /*29c0*/  IADD3.X R17, R17, UR11, R31, P3, !PT ;  /* 0x0000000b11117c10 */ /* 0x000fe40009ffe41f */
[----:B------:R-:W-:Y:S01]  /*29d0*/  PRMT R27, RZ, 0x7610, R27 ;  /* 0x00007610ff1b7816 */ /* 0x000fe2000000001b */
[----:B------:R1:W-:Y:S01]  /*29e0*/  @!P2 STG.E.U8 desc[UR16][R8.64+0x1], R29 ;  /* 0x0000011d0800a986 */ /* 0x0003e2000c101110 */
[----:B------:R-:W-:Y:S05]  /*29f0*/  @P0 BRA `(.L_x_38) ;  /* 0x0000000000040947 */ /* 0x000fea0003800000 */
[----:B------:R3:W5:Y:S02]  /*2a00*/  LDG.E.U8 R27, desc[UR16][R16.64] ;  /* 0x00000010101b7981 */ /* 0x000764000c1e1100 */
.L_x_38:
[----:B------:R-:W-:Y:S05]  /*2a10*/  BSYNC B1 ;  /* 0x0000000000017941 */ /* 0x000fea0003800000 */
.L_x_37:
[----:B-----5:R-:W-:Y:S01]  /*2a20*/  LOP3.LUT R27, R27, 0xff, RZ, 0xc0, !PT ;  /* 0x000000ff1b1b7812 */ /* 0x020fe200078ec0ff */
[----:B------:R-:W-:Y:S01]  /*2a30*/  BSSY B1, `(.L_x_39) ;  /* 0x000000b000017945 */ /* 0x000fe20003800000 */
[----:B------:R-:W-:Y:S02]  /*2a40*/  ISETP.LT.OR P1, PT, R25, 0x9, !P1 ;  /* 0x000000091900780c */ /* 0x000fe40004f21670 */
[----:B------:R-:W-:-:S05]  /*2a50*/  F2FP.F16.E4M3.UNPACK_B R27, R27 ;  /* 0x0000001bff1b723e */ /* 0x000fca00020006ff */
[----:B------:R-:W-:-:S05]  /*2a60*/  HADD2.F32 R27, -RZ, R27.H0_H0 ;  /* 0x2000001bff1b7230 */ /* 0x000fca0000004100 */
[----:B------:R-:W-:Y:S01]  /*2a70*/  FMUL R28, R27, R10 ;  /* 0x0000000a1b1c7220 */ /* 0x000fe20000400000 */
[----:B------:R-:W-:-:S03]  /*2a80*/  PRMT R27, RZ, 0x7610, R27 ;  /* 0x00007610ff1b7816 */ /* 0x000fc6000000001b */
[----:B------:R-:W-:-:S05]  /*2a90*/  FFMA R28, R77, R3, R28 ;  /* 0x000000034d1c7223 */ /* 0x000fca000000001c */
[----:B-1----:R-:W-:-:S05]  /*2aa0*/  F2FP.SATFINITE.E4M3.F32.PACK_AB_MERGE_C R29, RZ, R28, RZ ;  /* 0x0000001cff1d723e */ /* 0x002fca00048070ff */
[----:B------:R1:W-:Y:S01]  /*2ab0*/  @!P0 STG.E.U8 desc[UR16][R6.64], R29 ;  /* 0x0000001d06008986 */ /* 0x0003e2000c101110 */
[----:B------:R-:W-:Y:S05]  /*2ac0*/  @P1 BRA `(.L_x_40) ;  /* 0x0000000000041947 */ /* 0x000fea0003800000 */
[----:B------:R4:W5:Y:S02]  /*2ad0*/  LDG.E.U8 R27, desc[UR16][R16.64+0x1] ;  /* 0x00000110101b7981 */ /* 0x000964000c1e1100 */
.L_x_40:
[----:B------:R-:W-:Y:S05]  /*2ae0*/  BSYNC B1 ;  /* 0x0000000000017941 */ /* 0x000fea0003800000 */
.L_x_39:
[----:B-----5:R-:W-:Y:S01]  /*2af0*/  LOP3.LUT R27, R27, 0xff, RZ, 0xc0, !PT ;  /* 0x000000ff1b1b7812 */ /* 0x020fe200078ec0ff */
[----:B------:R-:W-:Y:S01]  /*2b00*/  BSSY B1, `(.L_x_41) ;  /* 0x000000c000017945 */ /* 0x000fe20003800000 */
[----:B------:R-:W-:Y:S02]  /*2b10*/  ISETP.GE.AND P0, PT, R26, 0x9, PT ;  /* 0x000000091a00780c */ /* 0x000fe40003f06270 */
[----:B------:R-:W-:Y:S02]  /*2b20*/  F2FP.F16.E4M3.UNPACK_B R27, R27 ;  /* 0x0000001bff1b723e */ /* 0x000fe400020006ff */
[----:B------:R-:W-:-:S03]  /*2b30*/  ISETP.LT.OR P2, PT, R25, 0x1, !P0 ;  /* 0x000000011900780c */ /* 0x000fc60004741670 */
[----:B------:R-:W-:-:S05]  /*2b40*/  HADD2.F32 R27, -RZ, R27.H0_H0 ;  /* 0x2000001bff1b7230 */ /* 0x000fca0000004100 */
[----:B------:R-:W-:-:S04]  /*2b50*/  FMUL R27, R27, R10 ;  /* 0x0000000a1b1b7220 */ /* 0x000fc80000400000 */
[----:B------:R-:W-:-:S05]  /*2b60*/  FFMA R27, R76, R3, R27 ;  /* 0x000000034c1b7223 */ /* 0x000fca000000001b */
[----:B-1----:R-:W-:Y:S02]  /*2b70*/  F2FP.SATFINITE.E4M3.F32.PACK_AB_MERGE_C R29, RZ, R27, RZ ;  /* 0x0000001bff1d723e */ /* 0x002fe400048070ff */
[----:B------:R-:W-:-:S03]  /*2b80*/  PRMT R27, RZ, 0x7610, R27 ;  /* 0x00007610ff1b7816 */ /* 0x000fc6000000001b */
[----:B------:R1:W-:Y:S01]  /*2b90*/  @!P1 STG.E.U8 desc[UR16][R6.64+0x1], R29 ;  /* 0x0000011d06009986 */ /* 0x0003e2000c101110 */
[----:B------:R-:W-:Y:S05]  /*2ba0*/  @P2 BRA `(.L_x_42) ;  /* 0x0000000000042947 */ /* 0x000fea0003800000 */
[----:B------:R0:W5:Y:S02]  /*2bb0*/  LDG.E.U8 R27, desc[UR16][R12.64+0x8] ;  /* 0x000008100c1b7981 */ /* 0x000164000c1e1100 */
.L_x_42:
[----:B------:R-:W-:Y:S05]  /*2bc0*/  BSYNC B1 ;  /* 0x0000000000017941 */ /* 0x000fea0003800000 */
.L_x_41:
        /* <DEDUP_REMOVED lines=13> */
.L_x_44:
[----:B------:R-:W-:Y:S05]  /*2ca0*/  BSYNC B1 ;  /* 0x0000000000017941 */ /* 0x000fea0003800000 */
.L_x_43:
[----:B-----5:R-:W-:Y:S01]  /*2cb0*/  LOP3.LUT R27, R27, 0xff, RZ, 0xc0, !PT ;  /* 0x000000ff1b1b7812 */ /* 0x020fe200078ec0ff */
[----:B------:R-:W-:Y:S01]  /*2cc0*/  BSSY B1, `(.L_x_45) ;  /* 0x000000b000017945 */ /* 0x000fe20003800000 */
[----:B------:R-:W-:Y:S02]  /*2cd0*/  ISETP.LT.OR P0, PT, R25, 0x9, !P0 ;  /* 0x000000091900780c */ /* 0x000fe40004701670 */
[----:B------:R-:W-:-:S05]  /*2ce0*/  F2FP.F16.E4M3.UNPACK_B R27, R27 ;  /* 0x0000001bff1b723e */ /* 0x000fca00020006ff */
        /* <DEDUP_REMOVED lines=8> */
.L_x_46:
[----:B------:R-:W-:Y:S05]  /*2d70*/  BSYNC B1 ;  /* 0x0000000000017941 */ /* 0x000fea0003800000 */
.L_x_45:
        /* <DEDUP_REMOVED lines=12> */
.L_x_48:
[----:B------:R-:W-:Y:S05]  /*2e40*/  BSYNC B1 ;  /* 0x0000000000017941 */ /* 0x000fea0003800000 */
.L_x_47:
        /* <DEDUP_REMOVED lines=13> */
.L_x_50:
[----:B------:R-:W-:Y:S05]  /*2f20*/  BSYNC B1 ;  /* 0x0000000000017941 */ /* 0x000fea0003800000 */
.L_x_49:
        /* <DEDUP_REMOVED lines=13> */
.L_x_52:
[----:B------:R-:W-:Y:S05]  /*3000*/  BSYNC B1 ;  /* 0x0000000000017941 */ /* 0x000fea0003800000 */
.L_x_51:
        /* <DEDUP_REMOVED lines=12> */
.L_x_54:
[----:B------:R-:W-:Y:S05]  /*30d0*/  BSYNC B1 ;  /* 0x0000000000017941 */ /* 0x000fea0003800000 */
.L_x_53:
        /* <DEDUP_REMOVED lines=12> */
.L_x_56:
[----:B------:R-:W-:Y:S05]  /*31a0*/  BSYNC B1 ;  /* 0x0000000000017941 */ /* 0x000fea0003800000 */
.L_x_55:
        /* <DEDUP_REMOVED lines=13> */
.L_x_58:
[----:B------:R-:W-:Y:S05]  /*3280*/  BSYNC B1 ;  /* 0x0000000000017941 */ /* 0x000fea0003800000 */
.L_x_57:
        /* <DEDUP_REMOVED lines=13> */
.L_x_60:
[----:B------:R-:W-:Y:S05]  /*3360*/  BSYNC B1 ;  /* 0x0000000000017941 */ /* 0x000fea0003800000 */
.L_x_59:
        /* <DEDUP_REMOVED lines=12> */
.L_x_62:
[----:B------:R-:W-:Y:S05]  /*3430*/  BSYNC B1 ;  /* 0x0000000000017941 */ /* 0x000fea0003800000 */
.L_x_61:
        /* <DEDUP_REMOVED lines=12> */
.L_x_64:
[----:B------:R-:W-:Y:S05]  /*3500*/  BSYNC B1 ;  /* 0x0000000000017941 */ /* 0x000fea0003800000 */
.L_x_63:
        /* <DEDUP_REMOVED lines=13> */
.L_x_66:
[----:B------:R-:W-:Y:S05]  /*35e0*/  BSYNC B1 ;  /* 0x0000000000017941 */ /* 0x000fea0003800000 */
.L_x_65:
        /* <DEDUP_REMOVED lines=13> */
.L_x_68:
[----:B------:R-:W-:Y:S05]  /*36c0*/  BSYNC B1 ;  /* 0x0000000000017941 */ /* 0x000fea0003800000 */
.L_x_67:
        /* <DEDUP_REMOVED lines=12> */
.L_x_70:
[----:B------:R-:W-:Y:S05]  /*3790*/  BSYNC B1 ;  /* 0x0000000000017941 */ /* 0x000fea0003800000 */
.L_x_69:
        /* <DEDUP_REMOVED lines=12> */
.L_x_72:
[----:B------:R-:W-:Y:S05]  /*3860*/  BSYNC B1 ;  /* 0x0000000000017941 */ /* 0x000fea0003800000 */
.L_x_71:
        /* <DEDUP_REMOVED lines=13> */
.L_x_74:
[----:B------:R-:W-:Y:S05]  /*3940*/  BSYNC B1 ;  /* 0x0000000000017941 */ /* 0x000fea0003800000 */
.L_x_73:
        /* <DEDUP_REMOVED lines=13> */
.L_x_76:
[----:B------:R-:W-:Y:S05]  /*3a20*/  BSYNC B1 ;  /* 0x0000000000017941 */ /* 0x000fea0003800000 */
.L_x_75:
        /* <DEDUP_REMOVED lines=12> */
.L_x_78:
[----:B------:R-:W-:Y:S05]  /*3af0*/  BSYNC B1 ;  /* 0x0000000000017941 */ /* 0x000fea0003800000 */
.L_x_77:
[----:B-----5:R-:W-:Y:S01]  /*3b00*/  LOP3.LUT R27, R27, 0xff, RZ, 0xc0, !PT ;  /* 0x000000ff1b1b7812 */ /* 0x020fe200078ec0ff */
[----:B------:R-:W-:Y:S01]  /*3b10*/  BSSY B1, `(.L_x_79) ;  /* 0x000000b000017945 */ /* 0x000fe20003800000 */
[----:B------:R-:W-:Y:S02]  /*3b20*/  ISETP.LT.OR P1, PT, R25, 0x9, !P1 ;  /* 0x000000091900780c */ /* 0x000fe40004f21670 */
[----:B------:R-:W-:-:S05]  /*3b30*/  F2FP.F16.E4M3.UNPACK_B R27, R27 ;  /* 0x0000001bff1b723e */ /* 0x000fca00020006ff */
[----:B------:R-:W-:-:S05]  /*3b40*/  HADD2.F32 R27, -RZ, R27.H0_H0 ;  /* 0x2000001bff1b7230 */ /* 0x000fca0000004100 */
[----:B------:R-:W-:-:S04]  /*3b50*/  FMUL R28, R27, R10 ;  /* 0x0000000a1b1c7220 */ /* 0x000fc80000400000 */
[----:B------:R-:W-:Y:S01]  /*3b60*/  FFMA R28, R23, R3, R28 ;  /* 0x00000003171c7223 */ /* 0x000fe2000000001c */
[----:B------:R-:W-:-:S04]  /*3b70*/  PRMT R23, RZ, 0x7610, R23 ;  /* 0x00007610ff177816 */ /* 0x000fc80000000017 */
[----:B------:R-:W-:-:S05]  /*3b80*/  F2FP.SATFINITE.E4M3.F32.PACK_AB_MERGE_C R27, RZ, R28, RZ ;  /* 0x0000001cff1b723e */ /* 0x000fca00048070ff */
[----:B------:R0:W-:Y:S01]  /*3b90*/  @!P0 STG.E.U8 desc[UR16][R6.64+0x28], R27 ;  /* 0x0000281b06008986 */ /* 0x0001e2000c101110 */
[----:B------:R-:W-:Y:S05]  /*3ba0*/  @P1 BRA `(.L_x_80) ;  /* 0x0000000000041947 */ /* 0x000fea0003800000 */
[----:B------:R0:W5:Y:S02]  /*3bb0*/  LDG.E.U8 R23, desc[UR16][R16.64+0x29] ;  /* 0x0000291010177981 */ /* 0x000164000c1e1100 */
.L_x_80:
[----:B------:R-:W-:Y:S05]  /*3bc0*/  BSYNC B1 ;  /* 0x0000000000017941 */ /* 0x000fea0003800000 */
.L_x_79:
        /* <DEDUP_REMOVED lines=8> */
[----:B0-----:R-:W-:Y:S02]  /*3c50*/  F2FP.SATFINITE.E4M3.F32.PACK_AB_MERGE_C R27, RZ, R23, RZ ;  /* 0x00000017ff1b723e */ /* 0x001fe400048070ff */
[----:B------:R-:W-:-:S03]  /*3c60*/  PRMT R23, RZ, 0x7610, R23 ;  /* 0x00007610ff177816 */ /* 0x000fc60000000017 */
[----:B------:R0:W-:Y:S01]  /*3c70*/  @!P1 STG.E.U8 desc[UR16][R6.64+0x29], R27 ;  /* 0x0000291b06009986 */ /* 0x0001e2000c101110 */
[----:B------:R-:W-:Y:S05]  /*3c80*/  @P2 BRA `(.L_x_82) ;  /* 0x0000000000042947 */ /* 0x000fea0003800000 */
[----:B------:R0:W5:Y:S02]  /*3c90*/  LDG.E.U8 R23, desc[UR16][R12.64+0x30] ;  /* 0x000030100c177981 */ /* 0x000164000c1e1100 */
.L_x_82:
[----:B------:R-:W-:Y:S05]  /*3ca0*/  BSYNC B1 ;  /* 0x0000000000017941 */ /* 0x000fea0003800000 */
.L_x_81:
[----:B-----5:R-:W-:Y:S01]  /*3cb0*/  LOP3.LUT R23, R23, 0xff, RZ, 0xc0, !PT ;  /* 0x000000ff17177812 */ /* 0x020fe200078ec0ff */
[----:B------:R-:W-:Y:S01]  /*3cc0*/  BSSY B1, `(.L_x_83) ;  /* 0x000000c000017945 */ /* 0x000fe20003800000 */
[----:B------:R-:W-:Y:S02]  /*3cd0*/  ISETP.GE.AND P1, PT, R26, 0x32, PT ;  /* 0x000000321a00780c */ /* 0x000fe40003f26270 */
[----:B------:R-:W-:Y:S02]  /*3ce0*/  F2FP.F16.E4M3.UNPACK_B R23, R23 ;  /* 0x00000017ff17723e */ /* 0x000fe400020006ff */
[----:B------:R-:W-:-:S03]  /*3cf0*/  ISETP.LT.OR P3, PT, R25, 0x1, !P1 ;  /* 0x000000011900780c */ /* 0x000fc60004f61670 */
        /* <DEDUP_REMOVED lines=8> */
.L_x_84:
[----:B------:R-:W-:Y:S05]  /*3d80*/  BSYNC B1 ;  /* 0x0000000000017941 */ /* 0x000fea0003800000 */
.L_x_83:
[----:B-----5:R-:W-:Y:S01]  /*3d90*/  LOP3.LUT R21, R21, 0xff, RZ, 0xc0, !PT ;  /* 0x000000ff15157812 */ /* 0x020fe200078ec0ff */
[----:B------:R-:W-:Y:S01]  /*3da0*/  BSSY B1, `(.L_x_85) ;  /* 0x000000b000017945 */ /* 0x000fe20003800000 */
[----:B------:R-:W-:Y:S02]  /*3db0*/  ISETP.LT.OR P0, PT, R25, 0x9, !P0 ;  /* 0x000000091900780c */ /* 0x000fe40004701670 */
[----:B------:R-:W-:-:S05]  /*3dc0*/  F2FP.F16.E4M3.UNPACK_B R21, R21 ;  /* 0x00000015ff15723e */ /* 0x000fca00020006ff */
        /* <DEDUP_REMOVED lines=8> */
.L_x_86:
[----:B------:R-:W-:Y:S05]  /*3e50*/  BSYNC B1 ;  /* 0x0000000000017941 */ /* 0x000fea0003800000 */
.L_x_85:
        /* <DEDUP_REMOVED lines=12> */
.L_x_88:
[----:B------:R-:W-:Y:S05]  /*3f20*/  BSYNC B1 ;  /* 0x0000000000017941 */ /* 0x000fea0003800000 */
.L_x_87:
        /* <DEDUP_REMOVED lines=13> */
.L_x_90:
[----:B------:R-:W-:Y:S05]  /*4000*/  BSYNC B1 ;  /* 0x0000000000017941 */ /* 0x000fea0003800000 */
.L_x_89:
        /* <DEDUP_REMOVED lines=13> */
.L_x_92:
[----:B------:R-:W-:Y:S05]  /*40e0*/  BSYNC B1 ;  /* 0x0000000000017941 */ /* 0x000fea0003800000 */
.L_x_91:
[----:B-----5:R-:W-:Y:S01]  /*40f0*/  LOP3.LUT R15, R15, 0xff, RZ, 0xc0, !PT ;  /* 0x000000ff0f0f7812 */ /* 0x020fe200078ec0ff */
[----:B------:R-:W-:Y:S01]  /*4100*/  BSSY B1, `(.L_x_93) ;  /* 0x000000b000017945 */ /* 0x000fe20003800000 */
[----:B------:R-:W-:Y:S02]  /*4110*/  ISETP.LT.OR P0, PT, R25, 0x9, !P0 ;  /* 0x000000091900780c */ /* 0x000fe40004701670 */
[----:B------:R-:W-:Y:S02]  /*4120*/  F2FP.F16.E4M3.UNPACK_B R15, R15 ;  /* 0x0000000fff0f723e */ /* 0x000fe400020006ff */
[----:B0-2---:R-:W-:-:S03]  /*4130*/  PRMT R12, RZ, 0x7610, R12 ;  /* 0x00007610ff0c7816 */ /* 0x005fc6000000000c */
[----:B------:R-:W-:-:S05]  /*4140*/  HADD2.F32 R15, -RZ, R15.H0_H0 ;  /* 0x2000000fff0f7230 */ /* 0x000fca0000004100 */
[----:B------:R-:W-:-:S04]  /*4150*/  FMUL R15, R15, R10 ;  /* 0x0000000a0f0f7220 */ /* 0x000fc80000400000 */
[----:B------:R-:W-:-:S05]  /*4160*/  FFMA R15, R18, R3, R15 ;  /* 0x00000003120f7223 */ /* 0x000fca000000000f */
[----:B------:R-:W-:-:S05]  /*4170*/  F2FP.SATFINITE.E4M3.F32.PACK_AB_MERGE_C R15, RZ, R15, RZ ;  /* 0x0000000fff0f723e */ /* 0x000fca00048070ff */
[----:B------:R0:W-:Y:S01]  /*4180*/  @!P3 STG.E.U8 desc[UR16][R8.64+0x39], R15 ;  /* 0x0000390f0800b986 */ /* 0x0001e2000c101110 */
[----:B------:R-:W-:Y:S05]  /*4190*/  @P0 BRA `(.L_x_94) ;  /* 0x0000000000040947 */ /* 0x000fea0003800000 */
[----:B------:R2:W5:Y:S02]  /*41a0*/  LDG.E.U8 R12, desc[UR16][R16.64+0x38] ;  /* 0x00003810100c7981 */ /* 0x000564000c1e1100 */
.L_x_94:
[----:B------:R-:W-:Y:S05]  /*41b0*/  BSYNC B1 ;  /* 0x0000000000017941 */ /* 0x000fea0003800000 */
.L_x_93:
[----:B-----5:R-:W-:Y:S01]  /*41c0*/  LOP3.LUT R12, R12, 0xff, RZ, 0xc0, !PT ;  /* 0x000000ff0c0c7812 */ /* 0x020fe200078ec0ff */
[----:B------:R-:W-:Y:S01]  /*41d0*/  BSSY B1, `(.L_x_95) ;  /* 0x000000b000017945 */ /* 0x000fe20003800000 */
[----:B------:R-:W-:Y:S02]  /*41e0*/  ISETP.LT.OR P1, PT, R25, 0x9, !P1 ;  /* 0x000000091900780c */ /* 0x000fe40004f21670 */
[----:B------:R-:W-:-:S05]  /*41f0*/  F2FP.F16.E4M3.UNPACK_B R12, R12 ;  /* 0x0000000cff0c723e */ /* 0x000fca00020006ff */
[----:B01----:R-:W-:-:S05]  /*4200*/  HADD2.F32 R9, -RZ, R12.H0_H0 ;  /* 0x2000000cff097230 */ /* 0x003fca0000004100 */
[----:B------:R-:W-:-:S04]  /*4210*/  FMUL R8, R9, R10 ;  /* 0x0000000a09087220 */ /* 0x000fc80000400000 */
[----:B------:R-:W-:-:S05]  /*4220*/  FFMA R8, R11, R3, R8 ;  /* 0x000000030b087223 */ /* 0x000fca0000000008 */
[----:B------:R-:W-:Y:S02]  /*4230*/  F2FP.SATFINITE.E4M3.F32.PACK_AB_MERGE_C R9, RZ, R8, RZ ;  /* 0x00000008ff09723e */ /* 0x000fe400048070ff */
[----:B------:R-:W-:-:S03]  /*4240*/  PRMT R8, RZ, 0x7610, R8 ;  /* 0x00007610ff087816 */ /* 0x000fc60000000008 */
[----:B------:R0:W-:Y:S01]  /*4250*/  @!P0 STG.E.U8 desc[UR16][R6.64+0x38], R9 ;  /* 0x0000380906008986 */ /* 0x0001e2000c101110 */
[----:B------:R-:W-:Y:S05]  /*4260*/  @P1 BRA `(.L_x_96) ;  /* 0x0000000000041947 */ /* 0x000fea0003800000 */
[----:B------:R1:W5:Y:S02]  /*4270*/  LDG.E.U8 R8, desc[UR16][R16.64+0x39] ;  /* 0x0000391010087981 */ /* 0x000364000c1e1100 */
.L_x_96:
[----:B------:R-:W-:Y:S05]  /*4280*/  BSYNC B1 ;  /* 0x0000000000017941 */ /* 0x000fea0003800000 */
.L_x_95:
[----:B------:R-:W-:Y:S05]  /*4290*/  @P1 BRA `(.L_x_97) ;  /* 0x0000000800601947 */ /* 0x000fea0003800000 */
[----:B-----5:R-:W-:-:S04]  /*42a0*/  LOP3.LUT R8, R8, 0xff, RZ, 0xc0, !PT ;  /* 0x000000ff08087812 */ /* 0x020fc800078ec0ff */
[----:B------:R-:W-:-:S05]  /*42b0*/  F2FP.F16.E4M3.UNPACK_B R8, R8 ;  /* 0x00000008ff08723e */ /* 0x000fca00020006ff */
[----:B0-----:R-:W-:-:S05]  /*42c0*/  HADD2.F32 R9, -RZ, R8.H0_H0 ;  /* 0x20000008ff097230 */ /* 0x001fca0000004100 */
[----:B------:R-:W-:-:S04]  /*42d0*/  FMUL R9, R9, R10 ;  /* 0x0000000a09097220 */ /* 0x000fc80000400000 */
[----:B------:R-:W-:-:S05]  /*42e0*/  FFMA R9, R14, R3, R9 ;  /* 0x000000030e097223 */ /* 0x000fca0000000009 */
[----:B------:R-:W-:-:S05]  /*42f0*/  F2FP.SATFINITE.E4M3.F32.PACK_AB_MERGE_C R9, RZ, R9, RZ ;  /* 0x00000009ff09723e */ /* 0x000fca00048070ff */
[----:B------:R0:W-:Y:S01]  /*4300*/  STG.E.U8 desc[UR16][R6.64+0x39], R9 ;  /* 0x0000390906007986 */ /* 0x0001e2000c101110 */
[----:B------:R-:W-:Y:S05]  /*4310*/  BRA `(.L_x_97) ;  /* 0x0000000800407947 */ /* 0x000fea0003800000 */
.L_x_32:
[C---:B------:R-:W-:Y:S01]  /*4320*/  ISETP.GE.AND P3, PT, R26.reuse, 0x1, PT ;  /* 0x000000011a00780c */ /* 0x040fe20003f66270 */
[-C--:B--2---:R-:W-:Y:S01]  /*4330*/  FMUL R79, R79, R3.reuse ;  /* 0x000000034f4f7220 */ /* 0x084fe20000400000 */
[----:B------:R-:W-:Y:S01]  /*4340*/  ISETP.GE.AND P0, PT, R26, 0x2, PT ;  /* 0x000000021a00780c */ /* 0x000fe20003f06270 */
[-C--:B------:R-:W-:Y:S01]  /*4350*/  FMUL R78, R78, R3.reuse ;  /* 0x000000034e4e7220 */ /* 0x080fe20000400000 */
[----:B------:R-:W-:Y:S01]  /*4360*/  ISETP.LT.OR P1, PT, R25, 0x1, !P3 ;  /* 0x000000011900780c */ /* 0x000fe20005f21670 */
[-C--:B------:R-:W-:Y:S01]  /*4370*/  FMUL R77, R77, R3.reuse ;  /* 0x000000034d4d7220 */ /* 0x080fe20000400000 */
[C---:B------:R-:W-:Y:S01]  /*4380*/  ISETP.LT.OR P2, PT, R25.reuse, 0x1, !P0 ;  /* 0x000000011900780c */ /* 0x040fe20004741670 */
[-C--:B------:R-:W-:Y:S01]  /*4390*/  FMUL R76, R76, R3.reuse ;  /* 0x000000034c4c7220 */ /* 0x080fe20000400000 */
[----:B------:R-:W-:Y:S01]  /*43a0*/  ISETP.LT.OR P3, PT, R25, 0x9, !P3 ;  /* 0x000000091900780c */ /* 0x000fe20005f61670 */
[----:B------:R-:W-:Y:S01]  /*43b0*/  FMUL R75, R75, R3 ;  /* 0x000000034b4b7220 */ /* 0x000fe20000400000 */
[----:B------:R-:W-:Y:S01]  /*43c0*/  F2FP.SATFINITE.E4M3.F32.PACK_AB_MERGE_C R79, RZ, R79, RZ ;  /* 0x0000004fff4f723e */ /* 0x000fe200048070ff */
[-C--:B------:R-:W-:Y:S01]  /*43d0*/  FMUL R74, R74, R3.reuse ;  /* 0x000000034a4a7220 */ /* 0x080fe20000400000 */
[----:B------:R-:W-:Y:S01]  /*43e0*/  F2FP.SATFINITE.E4M3.F32.PACK_AB_MERGE_C R13, RZ, R78, RZ ;  /* 0x0000004eff0d723e */ /* 0x000fe200048070ff */
[----:B------:R-:W-:Y:S01]  /*43f0*/  FMUL R73, R73, R3 ;  /* 0x0000000349497220 */ /* 0x000fe20000400000 */
[----:B------:R-:W-:Y:S01]  /*4400*/  F2FP.SATFINITE.E4M3.F32.PACK_AB_MERGE_C R77, RZ, R77, RZ ;  /* 0x0000004dff4d723e */ /* 0x000fe200048070ff */
[-C--:B------:R-:W-:Y:S01]  /*4410*/  FMUL R72, R72, R3.reuse ;  /* 0x0000000348487220 */ /* 0x080fe20000400000 */
[----:B------:R-:W-:Y:S01]  /*4420*/  ISETP.LT.OR P0, PT, R25, 0x9, !P0 ;  /* 0x000000091900780c */ /* 0x000fe20004701670 */
[----:B------:R-:W-:Y:S01]  /*4430*/  @!P1 STG.E.U8 desc[UR16][R8.64], R79 ;  /* 0x0000004f08009986 */ /* 0x000fe2000c101110 */
[C---:B------:R-:W-:Y:S01]  /*4440*/  ISETP.GE.AND P1, PT, R26.reuse, 0x9, PT ;  /* 0x000000091a00780c */ /* 0x040fe20003f26270 */
[----:B------:R-:W-:Y:S01]  /*4450*/  FMUL R71, R71, R3 ;  /* 0x0000000347477220 */ /* 0x000fe20000400000 */
[----:B------:R-:W-:Y:S01]  /*4460*/  F2FP.SATFINITE.E4M3.F32.PACK_AB_MERGE_C R75, RZ, R75, RZ ;  /* 0x0000004bff4b723e */ /* 0x000fe200048070ff */
[----:B------:R0:W-:Y:S01]  /*4470*/  @!P2 STG.E.U8 desc[UR16][R8.64+0x1], R13 ;  /* 0x0000010d0800a986 */ /* 0x0001e2000c101110 */
[----:B------:R-:W-:Y:S01]  /*4480*/  ISETP.GE.AND P2, PT, R26, 0xa, PT ;  /* 0x0000000a1a00780c */ /* 0x000fe20003f46270 */
[-C--:B------:R-:W-:Y:S01]  /*4490*/  FMUL R70, R70, R3.reuse ;  /* 0x0000000346467220 */ /* 0x080fe20000400000 */
[----:B------:R-:W-:Y:S01]  /*44a0*/  F2FP.SATFINITE.E4M3.F32.PACK_AB_MERGE_C R17, RZ, R74, RZ ;  /* 0x0000004aff11723e */ /* 0x000fe200048070ff */
[----:B------:R-:W-:Y:S01]  /*44b0*/  @!P3 STG.E.U8 desc[UR16][R6.64], R77 ;  /* 0x0000004d0600b986 */ /* 0x000fe2000c101110 */
[C---:B------:R-:W-:Y:S01]  /*44c0*/  ISETP.LT.OR P3, PT, R25.reuse, 0x1, !P1 ;  /* 0x000000011900780c */ /* 0x040fe20004f61670 */
[-C--:B------:R-:W-:Y:S01]  /*44d0*/  FMUL R68, R68, R3.reuse ;  /* 0x0000000344447220 */ /* 0x080fe20000400000 */
[----:B------:R-:W-:Y:S01]  /*44e0*/  ISETP.LT.OR P5, PT, R25, 0x1, !P2 ;  /* 0x000000011900780c */ /* 0x000fe200057a1670 */
[-C--:B------:R-:W-:Y:S01]  /*44f0*/  FMUL R67, R67, R3.reuse ;  /* 0x0000000343437220 */ /* 0x080fe20000400000 */
[----:B------:R-:W-:Y:S01]  /*4500*/  ISETP.LT.OR P1, PT, R25, 0x9, !P1 ;  /* 0x000000091900780c */ /* 0x000fe20004f21670 */
[----:B------:R-:W-:Y:S01]  /*4510*/  FMUL R65, R65, R3 ;  /* 0x0000000341417220 */ /* 0x000fe20000400000 */
[----:B------:R-:W-:Y:S01]  /*4520*/  F2FP.SATFINITE.E4M3.F32.PACK_AB_MERGE_C R73, RZ, R73, RZ ;  /* 0x00000049ff49723e */ /* 0x000fe200048070ff */
[-C--:B------:R-:W-:Y:S01]  /*4530*/  FMUL R66, R66, R3.reuse ;  /* 0x0000000342427220 */ /* 0x080fe20000400000 */
[----:B0-----:R-:W-:Y:S01]  /*4540*/  F2FP.SATFINITE.E4M3.F32.PACK_AB_MERGE_C R13, RZ, R76, RZ ;  /* 0x0000004cff0d723e */ /* 0x001fe200048070ff */
[-C--:B------:R-:W-:Y:S01]  /*4550*/  FMUL R64, R64, R3.reuse ;  /* 0x0000000340407220 */ /* 0x080fe20000400000 */
[----:B------:R-:W-:Y:S01]  /*4560*/  ISETP.LT.OR P2, PT, R25, 0x9, !P2 ;  /* 0x000000091900780c */ /* 0x000fe20005741670 */
[-C--:B------:R-:W-:Y:S01]  /*4570*/  FMUL R63, R63, R3.reuse ;  /* 0x000000033f3f7220 */ /* 0x080fe20000400000 */
[----:B------:R-:W-:Y:S01]  /*4580*/  F2FP.SATFINITE.E4M3.F32.PACK_AB_MERGE_C R27, RZ, R72, RZ ;  /* 0x00000048ff1b723e */ /* 0x000fe200048070ff */
[----:B------:R0:W-:Y:S01]  /*4590*/  @!P0 STG.E.U8 desc[UR16][R6.64+0x1], R13 ;  /* 0x0000010d06008986 */ /* 0x0001e2000c101110 */
[C---:B------:R-:W-:Y:S01]  /*45a0*/  ISETP.GE.AND P0, PT, R26.reuse, 0x11, PT ;  /* 0x000000111a00780c */ /* 0x040fe20003f06270 */
[----:B------:R-:W-:Y:S01]  /*45b0*/  FMUL R61, R61, R3 ;  /* 0x000000033d3d7220 */ /* 0x000fe20000400000 */
[----:B------:R-:W-:Y:S01]  /*45c0*/  F2FP.SATFINITE.E4M3.F32.PACK_AB_MERGE_C R71, RZ, R71, RZ ;  /* 0x00000047ff47723e */ /* 0x000fe200048070ff */
[----:B------:R-:W-:Y:S01]  /*45d0*/  @!P3 STG.E.U8 desc[UR16][R8.64+0x8], R75 ;  /* 0x0000084b0800b986 */ /* 0x000fe2000c101110 */
[----:B------:R-:W-:Y:S01]  /*45e0*/  ISETP.GE.AND P3, PT, R26, 0x12, PT ;  /* 0x000000121a00780c */ /* 0x000fe20003f66270 */
[----:B------:R-:W-:Y:S01]  /*45f0*/  FMUL R62, R62, R3 ;  /* 0x000000033e3e7220 */ /* 0x000fe20000400000 */
[----:B------:R-:W-:Y:S01]  /*4600*/  F2FP.SATFINITE.E4M3.F32.PACK_AB_MERGE_C R67, RZ, R67, RZ ;  /* 0x00000043ff43723e */ /* 0x000fe200048070ff */
[----:B------:R1:W-:Y:S01]  /*4610*/  @!P5 STG.E.U8 desc[UR16][R8.64+0x9], R17 ;  /* 0x000009110800d986 */ /* 0x0003e2000c101110 */
[----:B------:R-:W-:Y:S01]  /*4620*/  ISETP.LT.OR P5, PT, R25, 0x1, !P3 ;  /* 0x000000011900780c */ /* 0x000fe20005fa1670 */
[-C--:B------:R-:W-:Y:S01]  /*4630*/  FMUL R59, R59, R3.reuse ;  /* 0x000000033b3b7220 */ /* 0x080fe20000400000 */
[C---:B------:R-:W-:Y:S01]  /*4640*/  ISETP.LT.OR P3, PT, R25.reuse, 0x9, !P3 ;  /* 0x000000091900780c */ /* 0x040fe20005f61670 */
[----:B------:R-:W-:Y:S01]  /*4650*/  @!P1 STG.E.U8 desc[UR16][R6.64+0x8], R73 ;  /* 0x0000084906009986 */ /* 0x000fe2000c101110 */
[----:B------:R-:W-:Y:S01]  /*4660*/  ISETP.LT.OR P1, PT, R25, 0x1, !P0 ;  /* 0x000000011900780c */ /* 0x000fe20004721670 */
[-C--:B------:R-:W-:Y:S01]  /*4670*/  FMUL R60, R60, R3.reuse ;  /* 0x000000033c3c7220 */ /* 0x080fe20000400000 */
[----:B0-----:R-:W-:Y:S01]  /*4680*/  F2FP.SATFINITE.E4M3.F32.PACK_AB_MERGE_C R13, RZ, R70, RZ ;  /* 0x00000046ff0d723e */ /* 0x001fe200048070ff */
[----:B------:R-:W-:Y:S01]  /*4690*/  @!P2 STG.E.U8 desc[UR16][R6.64+0x9], R27 ;  /* 0x0000091b0600a986 */ /* 0x000fe2000c101110 */
[----:B------:R-:W-:Y:S01]  /*46a0*/  ISETP.GE.AND P2, PT, R26, 0x19, PT ;  /* 0x000000191a00780c */ /* 0x000fe20003f46270 */
[-C--:B------:R-:W-:Y:S01]  /*46b0*/  FMUL R57, R57, R3.reuse ;  /* 0x0000000339397220 */ /* 0x080fe20000400000 */
[C---:B------:R-:W-:Y:S01]  /*46c0*/  ISETP.LT.OR P0, PT, R25.reuse, 0x9, !P0 ;  /* 0x000000091900780c */ /* 0x040fe20004701670 */
[-C--:B------:R-:W-:Y:S01]  /*46d0*/  FMUL R58, R58, R3.reuse ;  /* 0x000000033a3a7220 */ /* 0x080fe20000400000 */
[----:B------:R-:W-:Y:S01]  /*46e0*/  ISETP.LT.OR P6, PT, R25, 0x1, !P2 ;  /* 0x000000011900780c */ /* 0x000fe200057c1670 */
[----:B------:R0:W-:Y:S01]  /*46f0*/  @!P5 STG.E.U8 desc[UR16][R8.64+0x11], R13 ;  /* 0x0000110d0800d986 */ /* 0x0001e2000c101110 */
[----:B-1----:R-:W-:Y:S01]  /*4700*/  F2FP.SATFINITE.E4M3.F32.PACK_AB_MERGE_C R17, RZ, R68, RZ ;  /* 0x00000044ff11723e */ /* 0x002fe200048070ff */
[----:B------:R-:W-:Y:S01]  /*4710*/  FMUL R56, R56, R3 ;  /* 0x0000000338387220 */ /* 0x000fe20000400000 */
[----:B------:R-:W-:Y:S01]  /*4720*/  F2FP.SATFINITE.E4M3.F32.PACK_AB_MERGE_C R65, RZ, R65, RZ ;  /* 0x00000041ff41723e */ /* 0x000fe200048070ff */
[----:B------:R-:W-:Y:S01]  /*4730*/  @!P1 STG.E.U8 desc[UR16][R8.64+0x10], R71 ;  /* 0x0000104708009986 */ /* 0x000fe2000c101110 */
[----:B------:R-:W-:Y:S01]  /*4740*/  ISETP.GE.AND P1, PT, R26, 0x1a, PT ;  /* 0x0000001a1a00780c */ /* 0x000fe20003f26270 */
[-C--:B------:R-:W-:Y:S01]  /*4750*/  FMUL R23, R23, R3.reuse ;  /* 0x0000000317177220 */ /* 0x080fe20000400000 */
[C---:B------:R-:W-:Y:S01]  /*4760*/  ISETP.LT.OR P2, PT, R25.reuse, 0x9, !P2 ;  /* 0x000000091900780c */ /* 0x040fe20005741670 */
[----:B------:R1:W-:Y:S01]  /*4770*/  @!P3 STG.E.U8 desc[UR16][R6.64+0x11], R17 ;  /* 0x000011110600b986 */ /* 0x0003e2000c101110 */
[----:B------:R-:W-:Y:S01]  /*4780*/  ISETP.LT.OR P5, PT, R25, 0x1, !P1 ;  /* 0x000000011900780c */ /* 0x000fe20004fa1670 */
[-C--:B------:R-:W-:Y:S01]  /*4790*/  FMUL R21, R21, R3.reuse ;  /* 0x0000000315157220 */ /* 0x080fe20000400000 */
[----:B------:R-:W-:Y:S01]  /*47a0*/  ISETP.LT.OR P3, PT, R25, 0x9, !P1 ;  /* 0x000000091900780c */ /* 0x000fe20004f61670 */
[----:B------:R-:W-:Y:S01]  /*47b0*/  @!P0 STG.E.U8 desc[UR16][R6.64+0x10], R67 ;  /* 0x0000104306008986 */ /* 0x000fe2000c101110 */
[----:B0-----:R-:W-:Y:S01]  /*47c0*/  F2FP.SATFINITE.E4M3.F32.PACK_AB_MERGE_C R13, RZ, R66, RZ ;  /* 0x00000042ff0d723e */ /* 0x001fe200048070ff */
[-C--:B------:R-:W-:Y:S01]  /*47d0*/  FMUL R22, R22, R3.reuse ;  /* 0x0000000316167220 */ /* 0x080fe20000400000 */
[C---:B------:R-:W-:Y:S01]  /*47e0*/  ISETP.GE.AND P0, PT, R26.reuse, 0x21, PT ;  /* 0x000000211a00780c */ /* 0x040fe20003f06270 */
[----:B------:R-:W-:Y:S01]  /*47f0*/  @!P6 STG.E.U8 desc[UR16][R8.64+0x18], R65 ;  /* 0x000018410800e986 */ /* 0x000fe2000c101110 */
[----:B------:R-:W-:Y:S01]  /*4800*/  ISETP.GE.AND P1, PT, R26, 0x22, PT ;  /* 0x000000221a00780c */ /* 0x000fe20003f26270 */
[-C--:B------:R-:W-:Y:S01]  /*4810*/  FMUL R19, R19, R3.reuse ;  /* 0x0000000313137220 */ /* 0x080fe20000400000 */
[C---:B------:R-:W-:Y:S01]  /*4820*/  ISETP.LT.OR P6, PT, R25.reuse, 0x1, !P0 ;  /* 0x000000011900780c */ /* 0x040fe200047c1670 */
[-C--:B------:R-:W-:Y:S01]  /*4830*/  FMUL R20, R20, R3.reuse ;  /* 0x0000000314147220 */ /* 0x080fe20000400000 */
[----:B-1----:R-:W-:Y:S01]  /*4840*/  F2FP.SATFINITE.E4M3.F32.PACK_AB_MERGE_C R17, RZ, R64, RZ ;  /* 0x00000040ff11723e */ /* 0x002fe200048070ff */
[----:B------:R0:W-:Y:S01]  /*4850*/  @!P5 STG.E.U8 desc[UR16][R8.64+0x19], R13 ;  /* 0x0000190d0800d986 */ /* 0x0001e2000c101110 */
[----:B------:R-:W-:Y:S01]  /*4860*/  ISETP.LT.OR P5, PT, R25, 0x1, !P1 ;  /* 0x000000011900780c */ /* 0x000fe20004fa1670 */
[----:B------:R-:W-:Y:S01]  /*4870*/  FMUL R15, R15, R3 ;  /* 0x000000030f0f7220 */ /* 0x000fe20000400000 */
[----:B------:R-:W-:Y:S01]  /*4880*/  F2FP.SATFINITE.E4M3.F32.PACK_AB_MERGE_C R63, RZ, R63, RZ ;  /* 0x0000003fff3f723e */ /* 0x000fe200048070ff */
[----:B------:R1:W-:Y:S01]  /*4890*/  @!P3 STG.E.U8 desc[UR16][R6.64+0x19], R17 ;  /* 0x000019110600b986 */ /* 0x0003e2000c101110 */
[----:B------:R-:W-:Y:S01]  /*48a0*/  F2FP.SATFINITE.E4M3.F32.PACK_AB_MERGE_C R61, RZ, R61, RZ ;  /* 0x0000003dff3d723e */ /* 0x000fe200048070ff */
[-C--:B------:R-:W-:Y:S01]  /*48b0*/  FMUL R18, R18, R3.reuse ;  /* 0x0000000312127220 */ /* 0x080fe20000400000 */
[----:B------:R-:W-:Y:S01]  /*48c0*/  F2FP.SATFINITE.E4M3.F32.PACK_AB_MERGE_C R27, RZ, R62, RZ ;  /* 0x0000003eff1b723e */ /* 0x000fe200048070ff */
[----:B------:R-:W-:Y:S01]  /*48d0*/  @!P2 STG.E.U8 desc[UR16][R6.64+0x18], R63 ;  /* 0x0000183f0600a986 */ /* 0x000fe2000c101110 */
[----:B------:R-:W-:Y:S01]  /*48e0*/  ISETP.LT.OR P3, PT, R25, 0x9, !P1 ;  /* 0x000000091900780c */ /* 0x000fe20004f61670 */
[-C--:B------:R-:W-:Y:S01]  /*48f0*/  FMUL R11, R11, R3.reuse ;  /* 0x000000030b0b7220 */ /* 0x080fe20000400000 */
[----:B------:R-:W-:Y:S01]  /*4900*/  ISETP.GE.AND P2, PT, R26, 0x29, PT ;  /* 0x000000291a00780c */ /* 0x000fe20003f46270 */
[----:B------:R-:W-:Y:S01]  /*4910*/  @!P6 STG.E.U8 desc[UR16][R8.64+0x20], R61 ;  /* 0x0000203d0800e986 */ /* 0x000fe2000c101110 */
[C---:B------:R-:W-:Y:S01]  /*4920*/  ISETP.LT.OR P0, PT, R25.reuse, 0x9, !P0 ;  /* 0x000000091900780c */ /* 0x040fe20004701670 */
[----:B------:R-:W-:Y:S01]  /*4930*/  FMUL R14, R14, R3 ;  /* 0x000000030e0e7220 */ /* 0x000fe20000400000 */
[----:B------:R-:W-:Y:S01]  /*4940*/  ISETP.GE.AND P1, PT, R26, 0x2a, PT ;  /* 0x0000002a1a00780c */ /* 0x000fe20003f26270 */
[----:B------:R-:W-:Y:S01]  /*4950*/  @!P5 STG.E.U8 desc[UR16][R8.64+0x21], R27 ;  /* 0x0000211b0800d986 */ /* 0x000fe2000c101110 */
[----:B------:R-:W-:-:S02]  /*4960*/  ISETP.LT.OR P6, PT, R25, 0x1, !P2 ;  /* 0x000000011900780c */ /* 0x000fc400057c1670 */
[C---:B------:R-:W-:Y:S02]  /*4970*/  ISETP.LT.OR P5, PT, R25.reuse, 0x1, !P1 ;  /* 0x000000011900780c */ /* 0x040fe40004fa1670 */
[----:B------:R-:W-:Y:S02]  /*4980*/  F2FP.SATFINITE.E4M3.F32.PACK_AB_MERGE_C R59, RZ, R59, RZ ;  /* 0x0000003bff3b723e */ /* 0x000fe400048070ff */
[----:B0-----:R-:W-:Y:S02]  /*4990*/  F2FP.SATFINITE.E4M3.F32.PACK_AB_MERGE_C R13, RZ, R60, RZ ;  /* 0x0000003cff0d723e */ /* 0x001fe400048070ff */
[----:B------:R-:W-:Y:S01]  /*49a0*/  F2FP.SATFINITE.E4M3.F32.PACK_AB_MERGE_C R57, RZ, R57, RZ ;  /* 0x00000039ff39723e */ /* 0x000fe200048070ff */
[----:B------:R-:W-:Y:S01]  /*49b0*/  @!P0 STG.E.U8 desc[UR16][R6.64+0x20], R59 ;  /* 0x0000203b06008986 */ /* 0x000fe2000c101110 */
[----:B-1----:R-:W-:Y:S02]  /*49c0*/  F2FP.SATFINITE.E4M3.F32.PACK_AB_MERGE_C R17, RZ, R58, RZ ;  /* 0x0000003aff11723e */ /* 0x002fe400048070ff */
[C---:B------:R-:W-:Y:S01]  /*49d0*/  ISETP.LT.OR P1, PT, R25.reuse, 0x9, !P1 ;  /* 0x000000091900780c */ /* 0x040fe20004f21670 */
[----:B------:R0:W-:Y:S01]  /*49e0*/  @!P3 STG.E.U8 desc[UR16][R6.64+0x21], R13 ;  /* 0x0000210d0600b986 */ /* 0x0001e2000c101110 */
[----:B------:R-:W-:-:S02]  /*49f0*/  ISETP.LT.OR P2, PT, R25, 0x9, !P2 ;  /* 0x000000091900780c */ /* 0x000fc40005741670 */
[C---:B------:R-:W-:Y:S01]  /*4a00*/  ISETP.GE.AND P3, PT, R26.reuse, 0x31, PT ;  /* 0x000000311a00780c */ /* 0x040fe20003f66270 */
[----:B------:R-:W-:Y:S01]  /*4a10*/  @!P6 STG.E.U8 desc[UR16][R8.64+0x28], R57 ;  /* 0x000028390800e986 */ /* 0x000fe2000c101110 */
[----:B------:R-:W-:Y:S02]  /*4a20*/  ISETP.GE.AND P0, PT, R26, 0x32, PT ;  /* 0x000000321a00780c */ /* 0x000fe40003f06270 */
[----:B------:R-:W-:Y:S01]  /*4a30*/  F2FP.SATFINITE.E4M3.F32.PACK_AB_MERGE_C R23, RZ, R23, RZ ;  /* 0x00000017ff17723e */ /* 0x000fe200048070ff */
[----:B------:R1:W-:Y:S01]  /*4a40*/  @!P5 STG.E.U8 desc[UR16][R8.64+0x29], R17 ;  /* 0x000029110800d986 */ /* 0x0003e2000c101110 */
[C---:B------:R-:W-:Y:S02]  /*4a50*/  ISETP.LT.OR P5, PT, R25.reuse, 0x1, !P3 ;  /* 0x000000011900780c */ /* 0x040fe40005fa1670 */
[----:B------:R-:W-:Y:S02]  /*4a60*/  ISETP.LT.OR P6, PT, R25, 0x1, !P0 ;  /* 0x000000011900780c */ /* 0x000fe400047c1670 */
[----:B0-----:R-:W-:Y:S01]  /*4a70*/  F2FP.SATFINITE.E4M3.F32.PACK_AB_MERGE_C R13, RZ, R56, RZ ;  /* 0x00000038ff0d723e */ /* 0x001fe200048070ff */
[----:B------:R-:W-:Y:S01]  /*4a80*/  @!P2 STG.E.U8 desc[UR16][R6.64+0x28], R23 ;  /* 0x000028170600a986 */ /* 0x000fe2000c101110 */
[----:B------:R-:W-:-:S02]  /*4a90*/  F2FP.SATFINITE.E4M3.F32.PACK_AB_MERGE_C R21, RZ, R21, RZ ;  /* 0x00000015ff15723e */ /* 0x000fc400048070ff */
[C---:B------:R-:W-:Y:S01]  /*4aa0*/  ISETP.GE.AND P2, PT, R26.reuse, 0x3a, PT ;  /* 0x0000003a1a00780c */ /* 0x040fe20003f46270 */
[----:B------:R0:W-:Y:S01]  /*4ab0*/  @!P1 STG.E.U8 desc[UR16][R6.64+0x29], R13 ;  /* 0x0000290d06009986 */ /* 0x0001e2000c101110 */
[C---:B------:R-:W-:Y:S02]  /*4ac0*/  ISETP.LT.OR P1, PT, R25.reuse, 0x9, !P3 ;  /* 0x000000091900780c */ /* 0x040fe40005f21670 */
[----:B-1----:R-:W-:Y:S01]  /*4ad0*/  F2FP.SATFINITE.E4M3.F32.PACK_AB_MERGE_C R17, RZ, R22, RZ ;  /* 0x00000016ff11723e */ /* 0x002fe200048070ff */
[----:B------:R-:W-:Y:S01]  /*4ae0*/  @!P5 STG.E.U8 desc[UR16][R8.64+0x30], R21 ;  /* 0x000030150800d986 */ /* 0x000fe2000c101110 */
[----:B------:R-:W-:Y:S02]  /*4af0*/  ISETP.GE.AND P3, PT, R26, 0x39, PT ;  /* 0x000000391a00780c */ /* 0x000fe40003f66270 */
[C---:B------:R-:W-:Y:S01]  /*4b00*/  ISETP.LT.OR P0, PT, R25.reuse, 0x9, !P0 ;  /* 0x000000091900780c */ /* 0x040fe20004701670 */
[----:B------:R1:W-:Y:S01]  /*4b10*/  @!P6 STG.E.U8 desc[UR16][R8.64+0x31], R17 ;  /* 0x000031110800e986 */ /* 0x0003e2000c101110 */
[----:B------:R-:W-:-:S02]  /*4b20*/  ISETP.LT.OR P5, PT, R25, 0x1, !P3 ;  /* 0x000000011900780c */ /* 0x000fc40005fa1670 */
[C---:B------:R-:W-:Y:S02]  /*4b30*/  ISETP.LT.OR P6, PT, R25.reuse, 0x1, !P2 ;  /* 0x000000011900780c */ /* 0x040fe400057c1670 */
[C---:B------:R-:W-:Y:S02]  /*4b40*/  ISETP.LT.OR P3, PT, R25.reuse, 0x9, !P3 ;  /* 0x000000091900780c */ /* 0x040fe40005f61670 */
[----:B------:R-:W-:Y:S02]  /*4b50*/  ISETP.LT.OR P2, PT, R25, 0x9, !P2 ;  /* 0x000000091900780c */ /* 0x000fe40005741670 */
[----:B------:R-:W-:Y:S02]  /*4b60*/  F2FP.SATFINITE.E4M3.F32.PACK_AB_MERGE_C R19, RZ, R19, RZ ;  /* 0x00000013ff13723e */ /* 0x000fe400048070ff */
[----:B0-----:R-:W-:Y:S02]  /*4b70*/  F2FP.SATFINITE.E4M3.F32.PACK_AB_MERGE_C R13, RZ, R20, RZ ;  /* 0x00000014ff0d723e */ /* 0x001fe400048070ff */
[----:B------:R-:W-:Y:S01]  /*4b80*/  F2FP.SATFINITE.E4M3.F32.PACK_AB_MERGE_C R15, RZ, R15, RZ ;  /* 0x0000000fff0f723e */ /* 0x000fe200048070ff */
[----:B------:R0:W-:Y:S01]  /*4b90*/  @!P1 STG.E.U8 desc[UR16][R6.64+0x30], R19 ;  /* 0x0000301306009986 */ /* 0x0001e2000c101110 */
[----:B-1----:R-:W-:-:S02]  /*4ba0*/  F2FP.SATFINITE.E4M3.F32.PACK_AB_MERGE_C R17, RZ, R18, RZ ;  /* 0x00000012ff11723e */ /* 0x002fc400048070ff */
[----:B------:R-:W-:Y:S01]  /*4bb0*/  F2FP.SATFINITE.E4M3.F32.PACK_AB_MERGE_C R11, RZ, R11, RZ ;  /* 0x0000000bff0b723e */ /* 0x000fe200048070ff */
[----:B------:R0:W-:Y:S01]  /*4bc0*/  @!P0 STG.E.U8 desc[UR16][R6.64+0x31], R13 ;  /* 0x0000310d06008986 */ /* 0x0001e2000c101110 */
[----:B------:R-:W-:-:S03]  /*4bd0*/  F2FP.SATFINITE.E4M3.F32.PACK_AB_MERGE_C R21, RZ, R14, RZ ;  /* 0x0000000eff15723e */ /* 0x000fc600048070ff */
[----:B------:R0:W-:Y:S04]  /*4be0*/  @!P5 STG.E.U8 desc[UR16][R8.64+0x38], R15 ;  /* 0x0000380f0800d986 */ /* 0x0001e8000c101110 */
[----:B------:R0:W-:Y:S04]  /*4bf0*/  @!P6 STG.E.U8 desc[UR16][R8.64+0x39], R17 ;  /* 0x000039110800e986 */ /* 0x0001e8000c101110 */
[----:B------:R0:W-:Y:S04]  /*4c00*/  @!P3 STG.E.U8 desc[UR16][R6.64+0x38], R11 ;  /* 0x0000380b0600b986 */ /* 0x0001e8000c101110 */
[----:B------:R0:W-:Y:S02]  /*4c10*/  @!P2 STG.E.U8 desc[UR16][R6.64+0x39], R21 ;  /* 0x000039150600a986 */ /* 0x0001e4000c101110 */
.L_x_97:
[----:B------:R-:W-:Y:S05]  /*4c20*/  BSYNC B0 ;  /* 0x0000000000007941 */ /* 0x000fea0003800000 */
.L_x_31:
[----:B------:R-:W-:Y:S01]  /*4c30*/  ULDC UR6, c[0x0][0xc] ;  /* 0x0000030000067ab9 */ /* 0x000fe20000000800 */
[----:B------:R-:W-:Y:S01]  /*4c40*/  ULDC UR7, c[0x0][0x10] ;  /* 0x0000040000077ab9 */ /* 0x000fe20000000800 */
[----:B0-----:R-:W0:Y:S01]  /*4c50*/  LDC R9, c[0x0][0x14] ;  /* 0x00000500ff097b82 */ /* 0x001e220000000800 */
[----:B------:R-:W-:Y:S01]  /*4c60*/  UIMAD.WIDE.U32 UR6, UR6, UR7, URZ ;  /* 0x00000007060672a5 */ /* 0x000fe2000f8e003f */
[----:B------:R-:W-:Y:S02]  /*4c70*/  IMAD.MOV.U32 R6, RZ, RZ, R0 ;  /* 0x000000ffff067224 */ /* 0x000fe400078e0000 */
[----:B------:R-:W-:Y:S02]  /*4c80*/  IMAD.MOV.U32 R7, RZ, RZ, R5 ;  /* 0x000000ffff077224 */ /* 0x000fe400078e0005 */
[----:B------:R-:W-:Y:S02]  /*4c90*/  IMAD.MOV.U32 R13, RZ, RZ, -0x1 ;  /* 0xffffffffff0d7424 */ /* 0x000fe400078e00ff */
[----:B------:R-:W-:-:S02]  /*4ca0*/  IMAD.MOV.U32 R69, RZ, RZ, -0x1 ;  /* 0xffffffffff457424 */ /* 0x000fc400078e00ff */
[----:B0-----:R-:W-:-:S04]  /*4cb0*/  IMAD.WIDE.U32 R6, R9, UR6, R6 ;  /* 0x0000000609067c25 */ /* 0x001fc8000f8e0006 */
[----:B------:R-:W-:Y:S01]  /*4cc0*/  IMAD R5, R9, UR7, RZ ;  /* 0x0000000709057c24 */ /* 0x000fe2000f8e02ff */
[----:B------:R-:W-:Y:S01]  /*4cd0*/  ULDC.64 UR6, c[0x0][0x650] ;  /* 0x0001940000067ab9 */ /* 0x000fe20000000a00 */
[----:B------:R-:W-:Y:S01]  /*4ce0*/  IMAD.MOV.U32 R0, RZ, RZ, R6 ;  /* 0x000000ffff007224 */ /* 0x000fe200078e0006 */
[----:B------:R-:W-:Y:S01]  /*4cf0*/  ISETP.GE.U32.AND P0, PT, R6, UR6, PT ;  /* 0x0000000606007c0c */ /* 0x000fe2000bf06070 */
[----:B------:R-:W-:Y:S01]  /*4d00*/  IMAD.IADD R5, R7, 0x1, R5 ;  /* 0x0000000107057824 */ /* 0x000fe200078e0205 */
[----:B------:R-:W-:-:S04]  /*4d10*/  PRMT R7, RZ, 0x7610, R7 ;  /* 0x00007610ff077816 */ /* 0x000fc80000000007 */
[----:B------:R-:W-:-:S13]  /*4d20*/  ISETP.GE.U32.AND.EX P0, PT, R5, UR7, PT, P0 ;  /* 0x0000000705007c0c */ /* 0x000fda000bf06100 */
[----:B------:R-:W-:Y:S05]  /*4d30*/  @P0 BRA `(.L_x_98) ;  /* 0x0000000400640947 */ /* 0x000fea0003800000 */
[----:B------:R-:W0:Y:S01]  /*4d40*/  S2R R20, SR_CTAID.X ;  /* 0x0000000000147919 */ /* 0x000e220000002500 */
[----:B------:R-:W0:Y:S01]  /*4d50*/  LDC.64 R14, c[0x0][0x628] ;  /* 0x00018a00ff0e7b82 */ /* 0x000e220000000a00 */
[----:B------:R-:W-:Y:S01]  /*4d60*/  ULDC UR6, c[0x0][0x150] ;  /* 0x0000540000067ab9 */ /* 0x000fe20000000800 */
[----:B------:R-:W-:Y:S01]  /*4d70*/  IMAD.MOV.U32 R12, RZ, RZ, R0 ;  /* 0x000000ffff0c7224 */ /* 0x000fe200078e0000 */
[----:B------:R-:W0:Y:S01]  /*4d80*/  S2R R22, SR_CTAID.Y ;  /* 0x0000000000167919 */ /* 0x000e220000002600 */
[----:B------:R-:W-:-:S04]  /*4d90*/  IMAD.MOV.U32 R13, RZ, RZ, R5 ;  /* 0x000000ffff0d7224 */ /* 0x000fc800078e0005 */
[----:B------:R-:W0:Y:S08]  /*4da0*/  LDC R23, c[0x0][0x144] ;  /* 0x00005100ff177b82 */ /* 0x000e300000000800 */
[----:B-1234-:R-:W1:Y:S08]  /*4db0*/  LDC R16, c[0x0][0x630] ;  /* 0x00018c00ff107b82 */ /* 0x01ee700000000800 */
[----:B------:R-:W2:Y:S01]  /*4dc0*/  LDC.64 R18, c[0x0][0x620] ;  /* 0x00018800ff127b82 */ /* 0x000ea20000000a00 */
[----:B0-----:R-:W-:-:S04]  /*4dd0*/  ISETP.NE.U32.AND P0, PT, R14, RZ, PT ;  /* 0x000000ff0e00720c */ /* 0x001fc80003f05070 */
[----:B------:R-:W-:Y:S02]  /*4de0*/  ISETP.NE.AND.EX P0, PT, R15, RZ, PT, P0 ;  /* 0x000000ff0f00720c */ /* 0x000fe40003f05300 */
[----:B------:R-:W-:-:S05]  /*4df0*/  I2FP.F32.U32 R6, R20 ;  /* 0x0000001400067245 */ /* 0x000fca0000201000 */
[----:B------:R-:W-:-:S04]  /*4e00*/  FMUL R6, R6, UR6 ;  /* 0x0000000606067c20 */ /* 0x000fc80008400000 */
[----:B------:R0:W3:Y:S02]  /*4e10*/  F2I.U32.TRUNC.NTZ R21, R6 ;  /* 0x0000000600157305 */ /* 0x0000e4000020f000 */
[----:B-1----:R-:W-:Y:S05]  /*4e20*/  @!P0 BRA `(.L_x_99) ;  /* 0x0000000000288947 */ /* 0x002fea0003800000 */
[----:B------:R-:W1:Y:S02]  /*4e30*/  LDC R7, c[0x0][0x634] ;  /* 0x00018d00ff077b82 */ /* 0x000e640000000800 */
[----:B-1----:R-:W-:-:S05]  /*4e40*/  IADD3 R11, P0, R0, R7, RZ ;  /* 0x00000007000b7210 */ /* 0x002fca0007f1e0ff */
[----:B------:R-:W-:-:S04]  /*4e50*/  IMAD.X R17, RZ, RZ, R5, P0 ;  /* 0x000000ffff117224 */ /* 0x000fc800000e0605 */
[----:B0-----:R-:W-:-:S04]  /*4e60*/  IMAD.WIDE.U32 R6, R17, R14, RZ ;  /* 0x0000000e11067225 */ /* 0x001fc800078e00ff */
[----:B-----5:R-:W-:-:S04]  /*4e70*/  IMAD.WIDE.U32 R8, P0, R11, R15, R6 ;  /* 0x0000000f0b087225 */ /* 0x020fc80007800006 */
[----:B------:R-:W-:-:S04]  /*4e80*/  IMAD.WIDE.U32 R6, R11, R14, RZ ;  /* 0x0000000e0b067225 */ /* 0x000fc800078e00ff */
[----:B------:R-:W-:Y:S01]  /*4e90*/  IMAD.X R13, RZ, RZ, RZ, P0 ;  /* 0x000000ffff0d7224 */ /* 0x000fe200000e06ff */
[----:B------:R-:W-:Y:S01]  /*4ea0*/  IADD3 RZ, P0, R7, R8, RZ ;  /* 0x0000000807ff7210 */ /* 0x000fe20007f1e0ff */
[----:B------:R-:W-:-:S04]  /*4eb0*/  IMAD.MOV.U32 R12, RZ, RZ, R9 ;  /* 0x000000ffff0c7224 */ /* 0x000fc800078e0009 */
[----:B------:R-:W-:-:S08]  /*4ec0*/  IMAD.WIDE.U32.X R12, R17, R15, R12, P0 ;  /* 0x0000000f110c7225 */ /* 0x000fd000000e040c */
.L_x_99:
[-CC-:B------:R-:W-:Y:S01]  /*4ed0*/  SHF.R.U64 R69, R12, R16.reuse, R13.reuse ;  /* 0x000000100c457219 */ /* 0x180fe2000000120d */
[----:B------:R-:W1:Y:S01]  /*4ee0*/  LDC.64 R28, c[0x0][0x640] ;  /* 0x00019000ff1c7b82 */ /* 0x000e620000000a00 */
[----:B0-----:R-:W-:Y:S01]  /*4ef0*/  SHF.R.U32.HI R6, RZ, R16, R13 ;  /* 0x00000010ff067219 */ /* 0x001fe2000001160d */
[----:B---3--:R-:W-:Y:S01]  /*4f00*/  IMAD.MOV R21, RZ, RZ, -R21 ;  /* 0x000000ffff157224 */ /* 0x008fe200078e0a15 */
[----:B------:R-:W-:Y:S01]  /*4f10*/  IADD3 R9, P0, RZ, -R69, RZ ;  /* 0x80000045ff097210 */ /* 0x000fe20007f1e0ff */
[----:B------:R-:W-:Y:S01]  /*4f20*/  ULDC UR6, c[0x0][0x154] ;  /* 0x0000550000067ab9 */ /* 0x000fe20000000800 */
[----:B------:R-:W-:Y:S02]  /*4f30*/  IMAD.MOV.U32 R11, RZ, RZ, 0x1 ;  /* 0x00000001ff0b7424 */ /* 0x000fe400078e00ff */
[----:B------:R-:W-:Y:S01]  /*4f40*/  IMAD R21, R23, R21, R20 ;  /* 0x0000001517157224 */ /* 0x000fe200078e0214 */
[----:B------:R-:W0:Y:S01]  /*4f50*/  LDC R12, c[0x0][0x618] ;  /* 0x00018600ff0c7b82 */ /* 0x000e220000000800 */
[----:B------:R-:W-:-:S02]  /*4f60*/  IMAD.X R7, RZ, RZ, ~R6, P0 ;  /* 0x000000ffff077224 */ /* 0x000fc400000e0e06 */
[----:B------:R-:W-:Y:S02]  /*4f70*/  IMAD.MOV.U32 R6, RZ, RZ, R0 ;  /* 0x000000ffff067224 */ /* 0x000fe400078e0000 */
[-C--:B--2--5:R-:W-:Y:S02]  /*4f80*/  IMAD R8, R7, R18.reuse, RZ ;  /* 0x0000001207087224 */ /* 0x0a4fe400078e02ff */
[----:B------:R-:W-:Y:S01]  /*4f90*/  IMAD.MOV.U32 R7, RZ, RZ, R5 ;  /* 0x000000ffff077224 */ /* 0x000fe200078e0005 */
[----:B------:R-:W2:Y:S01]  /*4fa0*/  LDC R24, c[0x0][0x608] ;  /* 0x00018200ff187b82 */ /* 0x000ea20000000800 */
[----:B------:R-:W-:-:S04]  /*4fb0*/  IMAD.WIDE.U32 R6, R9, R18, R6 ;  /* 0x0000001209067225 */ /* 0x000fc800078e0006 */
[----:B------:R-:W-:-:S03]  /*4fc0*/  IMAD R9, R9, R19, R8 ;  /* 0x0000001309097224 */ /* 0x000fc600078e0208 */
[----:B------:R-:W3:Y:S01]  /*4fd0*/  LDC R26, c[0x0][0x658] ;  /* 0x00019600ff1a7b82 */ /* 0x000ee20000000800 */
[----:B------:R-:W-:Y:S01]  /*4fe0*/  I2FP.F32.U32 R8, R22 ;  /* 0x0000001600087245 */ /* 0x000fe20000201000 */
[----:B------:R-:W-:Y:S01]  /*4ff0*/  IMAD.IADD R7, R7, 0x1, R9 ;  /* 0x0000000107077824 */ /* 0x000fe200078e0209 */
[----:B-1----:R-:W-:Y:S01]  /*5000*/  ISETP.NE.U32.AND P0, PT, R28, RZ, PT ;  /* 0x000000ff1c00720c */ /* 0x002fe20003f05070 */
[----:B------:R-:W-:Y:S02]  /*5010*/  IMAD.MOV.U32 R9, RZ, RZ, -0x1 ;  /* 0xffffffffff097424 */ /* 0x000fe400078e00ff */
[----:B------:R-:W-:Y:S02]  /*5020*/  FMUL R8, R8, UR6 ;  /* 0x0000000608087c20 */ /* 0x000fe40008400000 */
[----:B------:R-:W1:Y:S01]  /*5030*/  LDC R19, c[0x0][0x148] ;  /* 0x00005200ff137b82 */ /* 0x000e620000000800 */
[----:B0-----:R-:W-:Y:S01]  /*5040*/  SHF.R.U64 R16, R6, R12, R7 ;  /* 0x0000000c06107219 */ /* 0x001fe20000001207 */
[----:B------:R0:W4:Y:S01]  /*5050*/  F2I.U32.TRUNC.NTZ R17, R8 ;  /* 0x0000000800117305 */ /* 0x000122000020f000 */
[----:B------:R-:W-:-:S02]  /*5060*/  ISETP.NE.AND.EX P0, PT, R29, RZ, PT, P0 ;  /* 0x000000ff1d00720c */ /* 0x000fc40003f05300 */
[----:B------:R-:W-:-:S03]  /*5070*/  SHF.R.U32.HI R7, RZ, R12, R7 ;  /* 0x0000000cff077219 */ /* 0x000fc60000011607 */
[----:B------:R-:W0:Y:S01]  /*5080*/  LDC R20, c[0x0][0x600] ;  /* 0x00018000ff147b82 */ /* 0x000e220000000800 */
[-CC-:B--2---:R-:W-:Y:S02]  /*5090*/  SHF.R.U64 R14, R16, R24.reuse, R7.reuse ;  /* 0x00000018100e7219 */ /* 0x184fe40000001207 */
[----:B------:R-:W-:-:S05]  /*50a0*/  SHF.R.U32.HI R7, RZ, R24, R7 ;  /* 0x00000018ff077219 */ /* 0x000fca0000011607 */
[----:B------:R-:W2:Y:S01]  /*50b0*/  LDC R25, c[0x0][0x648] ;  /* 0x00019200ff197b82 */ /* 0x000ea20000000800 */
[-CC-:B---3--:R-:W-:Y:S02]  /*50c0*/  SHF.R.U64 R18, R14, R26.reuse, R7.reuse ;  /* 0x0000001a0e127219 */ /* 0x188fe40000001207 */
[-C--:B------:R-:W-:Y:S02]  /*50d0*/  SHF.L.U32 R9, R9, R26.reuse, RZ ;  /* 0x0000001a09097219 */ /* 0x080fe400000006ff */
[-C--:B------:R-:W-:Y:S01]  /*50e0*/  SHF.R.U32.HI R7, RZ, R26.reuse, R7 ;  /* 0x0000001aff077219 */ /* 0x080fe20000011607 */
[----:B------:R-:W-:Y:S01]  /*50f0*/  IMAD.MOV.U32 R6, RZ, RZ, R18 ;  /* 0x000000ffff067224 */ /* 0x000fe200078e0012 */
[----:B------:R-:W-:Y:S01]  /*5100*/  SHF.L.U32 R24, R11, R26, RZ ;  /* 0x0000001a0b187219 */ /* 0x000fe200000006ff */
[----:B------:R-:W3:Y:S01]  /*5110*/  LDC R27, c[0x0][0x638] ;  /* 0x00018e00ff1b7b82 */ /* 0x000ee20000000800 */
[----:B------:R-:W-:-:S07]  /*5120*/  LOP3.LUT R23, RZ, R9, RZ, 0x33, !PT ;  /* 0x00000009ff177212 */ /* 0x000fce00078e33ff */
[----:B------:R-:W0:Y:S01]  /*5130*/  LDC R30, c[0x0][0x610] ;  /* 0x00018400ff1e7b82 */ /* 0x000e220000000800 */
[----:B----4-:R-:W-:Y:S05]  /*5140*/  @!P0 BRA `(.L_x_100) ;  /* 0x0000000000288947 */ /* 0x010fea0003800000 */
[----:B------:R-:W4:Y:S02]  /*5150*/  LDC R11, c[0x0][0x64c] ;  /* 0x00019300ff0b7b82 */ /* 0x000f240000000800 */
[----:B----4-:R-:W-:-:S05]  /*5160*/  IADD3 R11, P0, R18, R11, RZ ;  /* 0x0000000b120b7210 */ /* 0x010fca0007f1e0ff */
[----:B------:R-:W-:-:S04]  /*5170*/  IMAD.X R15, RZ, RZ, R7, P0 ;  /* 0x000000ffff0f7224 */ /* 0x000fc800000e0607 */
[----:B------:R-:W-:-:S04]  /*5180*/  IMAD.WIDE.U32 R6, R15, R28, RZ ;  /* 0x0000001c0f067225 */ /* 0x000fc800078e00ff */
[----:B0-----:R-:W-:-:S04]  /*5190*/  IMAD.WIDE.U32 R8, P0, R11, R29, R6 ;  /* 0x0000001d0b087225 */ /* 0x001fc80007800006 */
[----:B------:R-:W-:-:S04]  /*51a0*/  IMAD.WIDE.U32 R6, R11, R28, RZ ;  /* 0x0000001c0b067225 */ /* 0x000fc800078e00ff */
[----:B------:R-:W-:Y:S01]  /*51b0*/  IMAD.X R13, RZ, RZ, RZ, P0 ;  /* 0x000000ffff0d7224 */ /* 0x000fe200000e06ff */
[----:B------:R-:W-:Y:S01]  /*51c0*/  IADD3 RZ, P0, R7, R8, RZ ;  /* 0x0000000807ff7210 */ /* 0x000fe20007f1e0ff */
[----:B------:R-:W-:-:S04]  /*51d0*/  IMAD.MOV.U32 R12, RZ, RZ, R9 ;  /* 0x000000ffff0c7224 */ /* 0x000fc800078e0009 */
[----:B------:R-:W-:-:S08]  /*51e0*/  IMAD.WIDE.U32.X R6, R15, R29, R12, P0 ;  /* 0x0000001d0f067225 */ /* 0x000fd000000e040c */
.L_x_100:
[----:B--2---:R-:W-:Y:S01]  /*51f0*/  SHF.R.U64 R6, R6, R25, R7 ;  /* 0x0000001906067219 */ /* 0x004fe20000001207 */
[----:B0-----:R-:W-:Y:S01]  /*5200*/  VIADD R11, R20, 0xffffffff ;  /* 0xffffffff140b7836 */ /* 0x001fe20000000000 */
[----:B------:R-:W-:Y:S01]  /*5210*/  LOP3.LUT R9, R14, R23, RZ, 0xc0, !PT ;  /* 0x000000170e097212 */ /* 0x000fe200078ec0ff */
[----:B------:R-:W-:Y:S02]  /*5220*/  IMAD.MOV R17, RZ, RZ, -R17 ;  /* 0x000000ffff117224 */ /* 0x000fe400078e0a11 */
[----:B------:R-:W-:Y:S02]  /*5230*/  IMAD.MOV R7, RZ, RZ, -R6 ;  /* 0x000000ffff077224 */ /* 0x000fe400078e0a06 */
[----:B------:R-:W-:Y:S01]  /*5240*/  IMAD R24, R24, R6, R9 ;  /* 0x0000000618187224 */ /* 0x000fe200078e0209 */
[----:B------:R-:W-:Y:S01]  /*5250*/  LOP3.LUT R9, R16, R11, RZ, 0xc0, !PT ;  /* 0x0000000b10097212 */ /* 0x000fe200078ec0ff */
[----:B-1----:R-:W-:Y:S02]  /*5260*/  @P4 IMAD R21, R19, R17, R22 ;  /* 0x0000001113154224 */ /* 0x002fe400078e0216 */
[----:B---3--:R-:W-:-:S02]  /*5270*/  IMAD R6, R7, R27, R18 ;  /* 0x0000001b07067224 */ /* 0x008fc400078e0212 */
[----:B------:R-:W-:Y:S02]  /*5280*/  IMAD R24, R24, R30, R21 ;  /* 0x0000001e18187224 */ /* 0x000fe400078e0215 */
[----:B------:R-:W-:Y:S02]  /*5290*/  IMAD R9, R6, R20, R9 ;  /* 0x0000001406097224 */ /* 0x000fe400078e0209 */
[----:B------:R-:W-:-:S03]  /*52a0*/  IMAD.MOV.U32 R7, RZ, RZ, 0x1 ;  /* 0x00000001ff077424 */ /* 0x000fc600078e00ff */
[----:B------:R-:W-:Y:S02]  /*52b0*/  SEL R13, R9, R24, !P4 ;  /* 0x00000018090d7207 */ /* 0x000fe40006000000 */
[----:B------:R-:W-:-:S07]  /*52c0*/  SEL R24, R24, R9, !P4 ;  /* 0x0000000918187207 */ /* 0x000fce0006000000 */
.L_x_98:
[----:B------:R-:W-:Y:S01]  /*52d0*/  UIADD3 UR5, UR9, UR5, URZ ;  /* 0x0000000509057290 */ /* 0x000fe2000fffe03f */
[----:B------:R-:W-:Y:S01]  /*52e0*/  LOP3.LUT P0, RZ, R7, 0xff, RZ, 0xc0, !PT ;  /* 0x000000ff07ff7812 */ /* 0x000fe2000780c0ff */
[----:B------:R-:W-:Y:S02]  /*52f0*/  IMAD.MOV.U32 R12, RZ, RZ, R24 ;  /* 0x000000ffff0c7224 */ /* 0x000fe400078e0018 */
[----:B------:R-:W-:Y:S02]  /*5300*/  USHF.R.U32.HI UR6, URZ, 0x2, UR5 ;  /* 0x000000023f067899 */ /* 0x000fe40008011605 */
[----:B------:R-:W-:Y:S02]  /*5310*/  UISETP.GT.U32.AND UP1, UPT, UR5, 0x3, UPT ;  /* 0x000000030500788c */ /* 0x000fe4000bf24070 */
[----:B------:R-:W-:Y:S02]  /*5320*/  ULOP3.LUT UR6, UR6, 0x1, URZ, 0xc0, !UPT ;  /* 0x0000000106067892 */ /* 0x000fe4000f8ec03f */
[----:B------:R-:W-:-:S02]  /*5330*/  UISETP.LT.U32.AND UP1, UPT, UR9, 0x4, UP1 ;  /* 0x000000040900788c */ /* 0x000fc40008f21070 */
[----:B------:R-:W-:Y:S02]  /*5340*/  UISETP.NE.U32.AND UP0, UPT, UR6, 0x1, UPT ;  /* 0x000000010600788c */ /* 0x000fe4000bf05070 */
[----:B------:R-:W-:Y:S02]  /*5350*/  USEL UR7, URZ, 0x1, !UP1 ;  /* 0x000000013f077887 */ /* 0x000fe4000c800000 */
[----:B------:R-:W-:Y:S02]  /*5360*/  UISETP.GT.U32.AND UP0, UPT, UR9, 0x3, !UP0 ;  /* 0x000000030900788c */ /* 0x000fe4000c704070 */
[----:B------:R-:W-:Y:S02]  /*5370*/  ULOP3.LUT UR5, UR5, 0x3, URZ, 0xc0, !UPT ;  /* 0x0000000305057892 */ /* 0x000fe4000f8ec03f */
[----:B------:R-:W-:-:S04]  /*5380*/  USEL UR6, URZ, 0x1, !UP0 ;  /* 0x000000013f067887 */ /* 0x000fc8000c000000 */
[----:B------:R-:W-:Y:S01]  /*5390*/  ULOP3.LUT UR4, UR6, UR4, UR7, 0x96, !UPT ;  /* 0x0000000406047292 */ /* 0x000fe2000f8e9607 */
[----:B------:R-:W-:Y:S11]  /*53a0*/  @P0 BRA `(.L_x_101) ;  /* 0xffffffb800e40947 */ /* 0x000ff6000383ffff */
[----:B------:R-:W-:Y:S05]  /*53b0*/  EXIT ;  /* 0x000000000000794d */ /* 0x000fea0003800000 */
.L_x_3:
[----:B0-----:R-:W-:Y:S01]  /*53c0*/  ULDC.64 UR4, c[0x0][0x650] ;  /* 0x0001940000047ab9 */ /* 0x001fe20000000a00 */
        /* <DEDUP_REMOVED lines=25> */
.L_x_103:
[-CC-:B------:R-:W-:Y:S01]  /*5560*/  SHF.R.U64 R17, R14, R18.reuse, R15.reuse ;  /* 0x000000120e117219 */ /* 0x180fe2000000120f */
[----:B------:R-:W0:Y:S01]  /*5570*/  LDC R16, c[0x0][0x618] ;  /* 0x00018600ff107b82 */ /* 0x000e220000000800 */
[----:B------:R-:W-:Y:S01]  /*5580*/  SHF.R.U32.HI R7, RZ, R18, R15 ;  /* 0x00000012ff077219 */ /* 0x000fe2000001160f */
[----:B------:R-:W-:Y:S01]  /*5590*/  ULDC UR4, c[0x0][0x150] ;  /* 0x0000540000047ab9 */ /* 0x000fe20000000800 */
[----:B------:R-:W-:Y:S01]  /*55a0*/  IADD3 R9, P0, RZ, -R17, RZ ;  /* 0x80000011ff097210 */ /* 0x000fe20007f1e0ff */
[----:B------:R-:W-:Y:S01]  /*55b0*/  IMAD.MOV.U32 R10, RZ, RZ, R0 ;  /* 0x000000ffff0a7224 */ /* 0x000fe200078e0000 */
[----:B------:R-:W-:Y:S01]  /*55c0*/  I2FP.F32.U32 R12, R6 ;  /* 0x00000006000c7245 */ /* 0x000fe20000201000 */
[----:B------:R-:W-:Y:S02]  /*55d0*/  IMAD.MOV.U32 R11, RZ, RZ, R5 ;  /* 0x000000ffff0b7224 */ /* 0x000fe400078e0005 */
[----:B------:R-:W1:Y:S01]  /*55e0*/  LDC.64 R26, c[0x0][0x640] ;  /* 0x00019000ff1a7b82 */ /* 0x000e620000000a00 */
[----:B------:R-:W-:-:S02]  /*55f0*/  IMAD.X R7, RZ, RZ, ~R7, P0 ;  /* 0x000000ffff077224 */ /* 0x000fc400000e0e07 */
[----:B------:R-:W-:Y:S01]  /*5600*/  FMUL R13, R12, UR4 ;  /* 0x000000040c0d7c20 */ /* 0x000fe20008400000 */
[----:B------:R-:W-:Y:S01]  /*5610*/  IMAD.WIDE.U32 R10, R9, R20, R10 ;  /* 0x00000014090a7225 */ /* 0x000fe200078e000a */
[----:B------:R-:W-:-:S03]  /*5620*/  ULDC UR4, c[0x0][0x154] ;  /* 0x0000550000047ab9 */ /* 0x000fc60000000800 */
[----:B------:R-:W-:Y:S01]  /*5630*/  IMAD R12, R7, R20, RZ ;  /* 0x00000014070c7224 */ /* 0x000fe200078e02ff */
[----:B------:R-:W2:Y:S01]  /*5640*/  LDC R15, c[0x0][0x144] ;  /* 0x00005100ff0f7b82 */ /* 0x000ea20000000800 */
[----:B------:R-:W3:Y:S02]  /*5650*/  F2I.U32.TRUNC.NTZ R13, R13 ;  /* 0x0000000d000d7305 */ /* 0x000ee4000020f000 */
[----:B------:R-:W-:Y:S02]  /*5660*/  IMAD R7, R9, R21, R12 ;  /* 0x0000001509077224 */ /* 0x000fe400078e020c */
[----:B------:R-:W-:Y:S02]  /*5670*/  IMAD.MOV.U32 R12, RZ, RZ, 0x1 ;  /* 0x00000001ff0c7424 */ /* 0x000fe400078e00ff */
[----:B------:R-:W-:Y:S01]  /*5680*/  IMAD.IADD R7, R11, 0x1, R7 ;  /* 0x000000010b077824 */ /* 0x000fe200078e0207 */
[----:B------:R-:W4:Y:S04]  /*5690*/  LDC R18, c[0x0][0x608] ;  /* 0x00018200ff127b82 */ /* 0x000f280000000800 */
[----:B0-----:R-:W-:-:S02]  /*56a0*/  SHF.R.U64 R14, R10, R16, R7 ;  /* 0x000000100a0e7219 */ /* 0x001fc40000001207 */
[----:B------:R-:W-:Y:S02]  /*56b0*/  I2FP.F32.U32 R10, R8 ;  /* 0x00000008000a7245 */ /* 0x000fe40000201000 */
[----:B------:R-:W0:Y:S01]  /*56c0*/  LDC R25, c[0x0][0x658] ;  /* 0x00019600ff197b82 */ /* 0x000e220000000800 */
[----:B-1----:R-:W-:Y:S01]  /*56d0*/  ISETP.NE.U32.AND P0, PT, R26, RZ, PT ;  /* 0x000000ff1a00720c */ /* 0x002fe20003f05070 */
[----:B---3--:R-:W-:Y:S01]  /*56e0*/  IMAD.MOV R9, RZ, RZ, -R13 ;  /* 0x000000ffff097224 */ /* 0x008fe200078e0a0d */
[----:B------:R-:W-:Y:S01]  /*56f0*/  SHF.R.U32.HI R7, RZ, R16, R7 ;  /* 0x00000010ff077219 */ /* 0x000fe20000011607 */
[----:B------:R-:W-:Y:S01]  /*5700*/  FMUL R10, R10, UR4 ;  /* 0x000000040a0a7c20 */ /* 0x000fe20008400000 */
[----:B------:R-:W-:Y:S01]  /*5710*/  ISETP.NE.AND.EX P0, PT, R27, RZ, PT, P0 ;  /* 0x000000ff1b00720c */ /* 0x000fe20003f05300 */
[----:B------:R-:W-:Y:S02]  /*5720*/  IMAD.MOV.U32 R16, RZ, RZ, -0x1 ;  /* 0xffffffffff107424 */ /* 0x000fe400078e00ff */
[----:B------:R-:W1:Y:S01]  /*5730*/  LDC R21, c[0x0][0x148] ;  /* 0x00005200ff157b82 */ /* 0x000e620000000800 */
[----:B--2---:R-:W-:-:S07]  /*5740*/  IMAD R23, R15, R9, R6 ;  /* 0x000000090f177224 */ /* 0x004fce00078e0206 */
[----:B------:R-:W2:Y:S01]  /*5750*/  LDC R20, c[0x0][0x600] ;  /* 0x00018000ff147b82 */ /* 0x000ea20000000800 */
[-CC-:B----4-:R-:W-:Y:S02]  /*5760*/  SHF.R.U64 R19, R14, R18.reuse, R7.reuse ;  /* 0x000000120e137219 */ /* 0x190fe40000001207 */
[----:B------:R-:W-:Y:S02]  /*5770*/  SHF.R.U32.HI R6, RZ, R18, R7 ;  /* 0x00000012ff067219 */ /* 0x000fe40000011607 */
[----:B------:R3:W4:Y:S03]  /*5780*/  F2I.U32.TRUNC.NTZ R18, R10 ;  /* 0x0000000a00127305 */ /* 0x000726000020f000 */
[----:B------:R-:W1:Y:S01]  /*5790*/  LDC R22, c[0x0][0x648] ;  /* 0x00019200ff167b82 */ /* 0x000e620000000800 */
[-C--:B0-----:R-:W-:Y:S02]  /*57a0*/  SHF.L.U32 R9, R16, R25.reuse, RZ ;  /* 0x0000001910097219 */ /* 0x081fe400000006ff */
[----:B------:R-:W-:-:S02]  /*57b0*/  SHF.R.U64 R16, R19, R25, R6 ;  /* 0x0000001913107219 */ /* 0x000fc40000001206 */
[-C--:B------:R-:W-:Y:S02]  /*57c0*/  SHF.R.U32.HI R7, RZ, R25.reuse, R6 ;  /* 0x00000019ff077219 */ /* 0x080fe40000011606 */
[----:B------:R-:W-:Y:S01]  /*57d0*/  SHF.L.U32 R25, R12, R25, RZ ;  /* 0x000000190c197219 */ /* 0x000fe200000006ff */
[----:B------:R-:W0:Y:S01]  /*57e0*/  LDC R24, c[0x0][0x638] ;  /* 0x00018e00ff187b82 */ /* 0x000e220000000800 */
[----:B------:R-:W-:Y:S01]  /*57f0*/  LOP3.LUT R28, RZ, R9, RZ, 0x33, !PT ;  /* 0x00000009ff1c7212 */ /* 0x000fe200078e33ff */
[----:B------:R-:W-:-:S06]  /*5800*/  IMAD.MOV.U32 R6, RZ, RZ, R16 ;  /* 0x000000ffff067224 */ /* 0x000fcc00078e0010 */
[----:B------:R-:W0:Y:S01]  /*5810*/  LDC R29, c[0x0][0x610] ;  /* 0x00018400ff1d7b82 */ /* 0x000e220000000800 */
[----:B---34-:R-:W-:Y:S05]  /*5820*/  @!P0 BRA `(.L_x_104) ;  /* 0x0000000000288947 */ /* 0x018fea0003800000 */
        /* <DEDUP_REMOVED lines=10> */
.L_x_104:
[----:B-1----:R-:W-:Y:S01]  /*58d0*/  SHF.R.U64 R7, R6, R22, R7 ;  /* 0x0000001606077219 */ /* 0x002fe20000001207 */
[----:B--2---:R-:W-:Y:S01]  /*58e0*/  VIADD R11, R20, 0xffffffff ;  /* 0xffffffff140b7836 */ /* 0x004fe20000000000 */
[----:B------:R-:W-:Y:S01]  /*58f0*/  LOP3.LUT R6, R19, R28, RZ, 0xc0, !PT ;  /* 0x0000001c13067212 */ /* 0x000fe200078ec0ff */
[----:B------:R-:W-:Y:S02]  /*5900*/  IMAD.MOV R18, RZ, RZ, -R18 ;  /* 0x000000ffff127224 */ /* 0x000fe400078e0a12 */
[----:B------:R-:W-:Y:S02]  /*5910*/  IMAD.MOV R9, RZ, RZ, -R7 ;  /* 0x000000ffff097224 */ /* 0x000fe400078e0a07 */
[----:B------:R-:W-:Y:S01]  /*5920*/  IMAD R12, R25, R7, R6 ;  /* 0x00000007190c7224 */ /* 0x000fe200078e0206 */
[----:B------:R-:W-:Y:S01]  /*5930*/  LOP3.LUT R7, R14, R11, RZ, 0xc0, !PT ;  /* 0x0000000b0e077212 */ /* 0x000fe200078ec0ff */
[----:B------:R-:W-:Y:S02]  /*5940*/  @P4 IMAD R23, R21, R18, R8 ;  /* 0x0000001215174224 */ /* 0x000fe400078e0208 */
[----:B0-----:R-:W-:-:S02]  /*5950*/  IMAD R6, R9, R24, R16 ;  /* 0x0000001809067224 */ /* 0x001fc400078e0210 */
[----:B------:R-:W-:Y:S02]  /*5960*/  IMAD R12, R12, R29, R23 ;  /* 0x0000001d0c0c7224 */ /* 0x000fe400078e0217 */
[----:B------:R-:W-:Y:S02]  /*5970*/  IMAD R7, R6, R20, R7 ;  /* 0x0000001406077224 */ /* 0x000fe400078e0207 */
[----:B------:R-:W-:Y:S02]  /*5980*/  IMAD.MOV.U32 R10, RZ, RZ, 0x1 ;  /* 0x00000001ff0a7424 */ /* 0x000fe400078e00ff */
[----:B------:R-:W-:Y:S01]  /*5990*/  IMAD.MOV.U32 R9, RZ, RZ, R17 ;  /* 0x000000ffff097224 */ /* 0x000fe200078e0011 */
[----:B------:R-:W-:Y:S02]  /*59a0*/  SEL R16, R7, R12, !P4 ;  /* 0x0000000c07107207 */ /* 0x000fe40006000000 */
[----:B------:R-:W-:-:S07]  /*59b0*/  SEL R12, R12, R7, !P4 ;  /* 0x000000070c0c7207 */ /* 0x000fce0006000000 */
.L_x_102:
[----:B------:R-:W-:-:S08]  /*59c0*/  NOP ;  /* 0x0000000000007918 */ /* 0x000fd00000000000 */
[----:B------:R-:W0:-:S00]  /*59d0*/  USETMAXREG.DEALLOC.CTAPOOL 0x28 ;  /* 0x00000028000079c8 */ /* 0x000e0000080e0500 */
[----:B0-----:R-:W-:-:S13]  /*59e0*/  ISETP.NE.AND P0, PT, R3, RZ, PT ;  /* 0x000000ff0300720c */ /* 0x001fda0003f05270 */
[----:B------:R-:W-:Y:S05]  /*59f0*/  @P0 EXIT ;  /* 0x000000000000094d */ /* 0x000fea0003800000 */
[----:B------:R-:W-:Y:S01]  /*5a00*/  LOP3.LUT P0, RZ, R10, 0xff, RZ, 0xc0, !PT ;  /* 0x000000ff0aff7812 */ /* 0x000fe2000780c0ff */
[----:B------:R-:W-:Y:S02]  /*5a10*/  IMAD.MOV.U32 R11, RZ, RZ, 0x1 ;  /* 0x00000001ff0b7424 */ /* 0x000fe400078e00ff */
[----:B------:R-:W-:-:S10]  /*5a20*/  IMAD.MOV.U32 R10, RZ, RZ, RZ ;  /* 0x000000ffff0a7224 */ /* 0x000fd400078e00ff */
[----:B------:R-:W-:Y:S05]  /*5a30*/  @!P0 BRA `(.L_x_105) ;  /* 0x0000000c003c8947 */ /* 0x000fea0003800000 */
[----:B------:R-:W0:Y:S01]  /*5a40*/  LDC R3, c[0x0][0x28c] ;  /* 0x0000a300ff037b82 */ /* 0x000e220000000800 */
[----:B------:R-:W-:Y:S01]  /*5a50*/  ULDC UR5, c[0x0][0x600] ;  /* 0x0001800000057ab9 */ /* 0x000fe20000000800 */
[----:B------:R-:W-:Y:S01]  /*5a60*/  ULDC UR4, c[0x0][0xc] ;  /* 0x0000030000047ab9 */ /* 0x000fe20000000800 */
[----:B------:R-:W-:Y:S01]  /*5a70*/  UIADD3 UR16, UR5, -0x1, URZ ;  /* 0xffffffff05107890 */ /* 0x000fe2000fffe03f */
[C---:B------:R-:W-:Y:S01]  /*5a80*/  LOP3.LUT P3, RZ, R2.reuse, 0x7f, RZ, 0xc0, !PT ;  /* 0x0000007f02ff7812 */ /* 0x040fe2000786c0ff */
[----:B------:R-:W-:Y:S01]  /*5a90*/  ULDC UR6, c[0x0][0x658] ;  /* 0x0001960000067ab9 */ /* 0x000fe20000000800 */
[----:B------:R-:W-:Y:S01]  /*5aa0*/  ULDC UR5, c[0x0][0x10] ;  /* 0x0000040000057ab9 */ /* 0x000fe20000000800 */
[----:B------:R-:W-:Y:S01]  /*5ab0*/  UMOV UR7, 0xffffffff ;  /* 0xffffffff00077882 */ /* 0x000fe20000000000 */
[----:B------:R-:W-:Y:S01]  /*5ac0*/  UMOV UR8, 0x1 ;  /* 0x0000000100087882 */ /* 0x000fe20000000000 */
[----:B------:R-:W-:Y:S01]  /*5ad0*/  UIMAD.WIDE.U32 UR4, UR4, UR5, URZ ;  /* 0x00000005040472a5 */ /* 0x000fe2000f8e003f */
[----:B------:R-:W-:Y:S01]  /*5ae0*/  LOP3.LUT P0, RZ, R2, 0x1f, RZ, 0xc0, !PT ;  /* 0x0000001f02ff7812 */ /* 0x000fe2000780c0ff */
[----:B------:R-:W-:Y:S01]  /*5af0*/  USHF.L.U32 UR7, UR7, UR6, URZ ;  /* 0x0000000607077299 */ /* 0x000fe2000800063f */
[----:B------:R-:W-:Y:S01]  /*5b00*/  BSSY B0, `(.L_x_105) ;  /* 0x00000c2000007945 */ /* 0x000fe20003800000 */
[----:B------:R-:W-:Y:S01]  /*5b10*/  USHF.L.U32 UR18, UR8, UR6, URZ ;  /* 0x0000000608127299 */ /* 0x000fe2000800063f */
[----:B------:R-:W-:Y:S01]  /*5b20*/  IMAD.MOV.U32 R14, RZ, RZ, 0x1 ;  /* 0x00000001ff0e7424 */ /* 0x000fe200078e00ff */
[----:B------:R-:W-:Y:S01]  /*5b30*/  LOP3.LUT R17, R4, 0x2, RZ, 0xfc, !PT ;  /* 0x0000000204117812 */ /* 0x000fe200078efcff */
[----:B------:R-:W-:Y:S01]  /*5b40*/  ULDC UR6, c[0x0][0x14] ;  /* 0x0000050000067ab9 */ /* 0x000fe20000000800 */
[----:B------:R-:W-:Y:S01]  /*5b50*/  PLOP3.LUT P0, PT, P0, P3, PT, 0x8a, 0x0 ;  /* 0x000000000000781c */ /* 0x000fe20000707172 */
[----:B------:R-:W-:Y:S01]  /*5b60*/  UIMAD.WIDE.U32 UR20, UR4, UR6, URZ ;  /* 0x00000006041472a5 */ /* 0x000fe2000f8e003f */
[----:B------:R-:W-:Y:S01]  /*5b70*/  IMAD.MOV.U32 R11, RZ, RZ, 0x1 ;  /* 0x00000001ff0b7424 */ /* 0x000fe200078e00ff */
[----:B------:R-:W-:Y:S01]  /*5b80*/  UIMAD UR13, UR5, UR6, URZ ;  /* 0x00000006050d72a4 */ /* 0x000fe2000f8e023f */
[----:B------:R-:W-:Y:S01]  /*5b90*/  IMAD.MOV.U32 R10, RZ, RZ, RZ ;  /* 0x000000ffff0a7224 */ /* 0x000fe200078e00ff */
[----:B------:R-:W-:Y:S01]  /*5ba0*/  ULOP3.LUT UR17, URZ, UR7, URZ, 0x33, !UPT ;  /* 0x000000073f117292 */ /* 0x000fe2000f8e333f */
[----:B0-----:R-:W-:Y:S01]  /*5bb0*/  VIADD R3, R3, 0x7f ;  /* 0x0000007f03037836 */ /* 0x001fe20000000000 */
[----:B------:R-:W-:Y:S01]  /*5bc0*/  UIADD3 UR13, UR21, UR13, URZ ;  /* 0x0000000d150d7290 */ /* 0x000fe2000fffe03f */
[----:B------:R-:W-:-:S03]  /*5bd0*/  ULDC.64 UR22, c[0x0][0x198] ;  /* 0x0000660000167ab9 */ /* 0x000fc60000000a00 */
[----:B------:R-:W-:-:S04]  /*5be0*/  SHF.R.S32.HI R6, RZ, 0x1f, R3 ;  /* 0x0000001fff067819 */ /* 0x000fc80000011403 */
[----:B------:R-:W-:-:S04]  /*5bf0*/  LEA.HI R6, R6, R3, RZ, 0x7 ;  /* 0x0000000306067211 */ /* 0x000fc800078f38ff */
[----:B------:R-:W-:-:S05]  /*5c00*/  SHF.R.S32.HI R15, RZ, 0x7, R6 ;  /* 0x00000007ff0f7819 */ /* 0x000fca0000011406 */
[----:B------:R-:W-:-:S07]  /*5c10*/  VIADD R13, R15, 0x1 ;  /* 0x000000010f0d7836 */ /* 0x000fce0000000000 */
.L_x_117:
[----:B------:R-:W-:-:S03]  /*5c20*/  UMOV UR4, 0xffffffff ;  /* 0xffffffff00047882 */ /* 0x000fc60000000000 */
[----:B------:R-:W-:Y:S05]  /*5c30*/  BRA.DIV UR4, `(.L_x_106) ;  /* 0x0000000e04ac7947 */ /* 0x000fea000b800000 */
[----:B------:R-:W-:-:S13]  /*5c40*/  ELECT P1, URZ, PT ;  /* 0x00000000003f782f */ /* 0x000fda0003820000 */
.L_x_128:
[----:B------:R-:W0:Y:S01]  /*5c50*/  LDC R2, c[0x0][0x28c] ;  /* 0x0000a300ff027b82 */ /* 0x000e220000000800 */
[----:B------:R-:W-:Y:S01]  /*5c60*/  BSSY B1, `(.L_x_107) ;  /* 0x0000037000017945 */ /* 0x000fe20003800000 */
[----:B0-----:R-:W-:-:S13]  /*5c70*/  ISETP.LT.OR P1, PT, R2, 0x1, !P1 ;  /* 0x000000010200780c */ /* 0x001fda0004f21670 */
[----:B------:R-:W-:Y:S05]  /*5c80*/  @P1 BRA `(.L_x_108) ;  /* 0x0000000000d01947 */ /* 0x000fea0003800000 */
[----:B------:R-:W-:Y:S02]  /*5c90*/  IMAD.SHL.U32 R16, R16, 0x40, RZ ;  /* 0x0000004010107824 */ /* 0x000fe400078e00ff */
[----:B------:R-:W-:Y:S02]  /*5ca0*/  IMAD.SHL.U32 R12, R12, 0x80, RZ ;  /* 0x000000800c0c7824 */ /* 0x000fe400078e00ff */
[----:B------:R-:W-:Y:S02]  /*5cb0*/  IMAD.MOV.U32 R20, RZ, RZ, RZ ;  /* 0x000000ffff147224 */ /* 0x000fe400078e00ff */
[----:B------:R-:W-:Y:S02]  /*5cc0*/  IMAD.MOV.U32 R2, RZ, RZ, R13 ;  /* 0x000000ffff027224 */ /* 0x000fe400078e000d */
[----:B------:R-:W-:Y:S02]  /*5cd0*/  IMAD.MOV.U32 R3, RZ, RZ, R11 ;  /* 0x000000ffff037224 */ /* 0x000fe400078e000b */
[----:B------:R-:W-:-:S07]  /*5ce0*/  IMAD.MOV.U32 R6, RZ, RZ, R10 ;  /* 0x000000ffff067224 */ /* 0x000fce00078e000a */
.L_x_112:
[----:B------:R-:W0:Y:S01]  /*5cf0*/  S2R R8, SR_CgaCtaId ;  /* 0x0000000000087919 */ /* 0x000e220000008800 */
[----:B------:R-:W-:-:S04]  /*5d00*/  MOV R7, 0x400 ;  /* 0x0000040000077802 */ /* 0x000fc80000000f00 */
[----:B0-----:R-:W-:Y:S02]  /*5d10*/  LEA R19, R8, R7, 0x18 ;  /* 0x0000000708137211 */ /* 0x001fe400078ec0ff */
[----:B------:R-:W-:Y:S01]  /*5d20*/  SHF.L.U32 R7, R3, 0x1f, RZ ;  /* 0x0000001f03077819 */ /* 0x000fe200000006ff */
[----:B------:R-:W0:Y:S02]  /*5d30*/  @!P3 LDC R8, c[0x0][0x500] ;  /* 0x00014000ff08bb82 */ /* 0x000e240000000800 */
[----:B------:R-:W-:-:S04]  /*5d40*/  IMAD R18, R6, 0x8, R19 ;  /* 0x0000000806127824 */ /* 0x000fc800078e0213 */
[----:B------:R-:W1:Y:S02]  /*5d50*/  SYNCS.PHASECHK.TRANS64.TRYWAIT P1, [R18+URZ+0x20], R7 ;  /* 0x00002007120075a7 */ /* 0x000e64000802017f */
[----:B-1----:R-:W-:Y:S05]  /*5d60*/  @!P1 BRA `(.L_x_109) ;  /* 0x0000000c00809947 */ /* 0x002fea0003800000 */
.L_x_129:
[----:B-1----:R-:W-:Y:S01]  /*5d70*/  PRMT R7, R17, 0x9910, RZ ;  /* 0x0000991011077816 */ /* 0x002fe200000000ff */
[----:B0-----:R0:W-:Y:S03]  /*5d80*/  @!P3 SYNCS.ARRIVE.TRANS64 RZ, [R18+URZ], R8 ;  /* 0x0000000812ffb9a7 */ /* 0x0011e6000800003f */
[----:B------:R-:W-:-:S13]  /*5d90*/  ISETP.NE.AND P1, PT, R7, 0x2, PT ;  /* 0x000000020700780c */ /* 0x000fda0003f25270 */
[----:B0-----:R-:W-:Y:S05]  /*5da0*/  @P1 BRA `(.L_x_110) ;  /* 0x0000000000041947 */ /* 0x001fea0003800000 */
[----:B------:R-:W-:Y:S01]  /*5db0*/  BPT.TRAP 0x1 ;  /* 0x000000040000795c */ /* 0x000fe20000300000 */
.L_x_110:
[----:B------:R-:W-:Y:S05]  /*5dc0*/  @P0 BRA `(.L_x_111) ;  /* 0x0000000000040947 */ /* 0x000fea0003800000 */
[----:B------:R-:W-:Y:S01]  /*5dd0*/  BPT.TRAP 0x1 ;  /* 0x000000040000795c */ /* 0x000fe20000300000 */
.L_x_111:
[--C-:B------:R-:W-:Y:S01]  /*5de0*/  IMAD R7, R6, 0x4000, R19.reuse ;  /* 0x0000400006077824 */ /* 0x100fe200078e0213 */
[----:B------:R-:W-:Y:S01]  /*5df0*/  R2UR UR9, R18 ;  /* 0x00000000120972ca */ /* 0x000fe200000e0000 */
[----:B------:R-:W-:Y:S01]  /*5e00*/  IMAD R19, R6, 0x2000, R19 ;  /* 0x0000200006137824 */ /* 0x000fe200078e0213 */
[----:B------:R-:W-:Y:S01]  /*5e10*/  UIADD3 UR4, UP0, UR22, 0xf0, URZ ;  /* 0x000000f016047890 */ /* 0x000fe2000ff1e03f */
[----:B------:R-:W-:Y:S01]  /*5e20*/  VIADD R2, R2, 0xffffffff ;  /* 0xffffffff02027836 */ /* 0x000fe20000000000 */
[----:B------:R-:W-:Y:S01]  /*5e30*/  R2UR UR5, R7 ;  /* 0x00000000070572ca */ /* 0x000fe200000e0000 */
[----:B------:R-:W-:Y:S01]  /*5e40*/  UIADD3 UR24, UP1, UR22, 0x1f0, URZ ;  /* 0x000001f016187890 */ /* 0x000fe2000ff3e03f */
[----:B------:R-:W-:Y:S01]  /*5e50*/  R2UR UR8, R19 ;  /* 0x00000000130872ca */ /* 0x000fe200000e0000 */
[----:B------:R-:W-:Y:S01]  /*5e60*/  VIADD R6, R6, 0x1 ;  /* 0x0000000106067836 */ /* 0x000fe20000000000 */
[----:B------:R-:W-:Y:S01]  /*5e70*/  R2UR UR11, R12 ;  /* 0x000000000c0b72ca */ /* 0x000fe200000e0000 */
[----:B------:R-:W-:Y:S01]  /*5e80*/  UIADD3.X UR25, URZ, UR23, URZ, UP1, !UPT ;  /* 0x000000173f197290 */ /* 0x000fe20008ffe43f */
[----:B------:R-:W-:Y:S01]  /*5e90*/  R2UR UR10, R20 ;  /* 0x00000000140a72ca */ /* 0x000fe200000e0000 */
[----:B------:R-:W-:Y:S01]  /*5ea0*/  UMOV UR6, 0x0 ;  /* 0x0000000000067882 */ /* 0x000fe20000000000 */
[----:B------:R-:W-:Y:S01]  /*5eb0*/  R2UR UR12, R9 ;  /* 0x00000000090c72ca */ /* 0x000fe200000e0000 */
[----:B------:R-:W-:Y:S01]  /*5ec0*/  UMOV UR7, 0x10000000 ;  /* 0x1000000000077882 */ /* 0x000fe20000000000 */
[----:B------:R-:W-:Y:S01]  /*5ed0*/  R2UR UR19, R16 ;  /* 0x00000000101372ca */ /* 0x000fe200000e0000 */
[----:B------:R-:W-:Y:S01]  /*5ee0*/  VIADD R20, R20, 0x80 ;  /* 0x0000008014147836 */ /* 0x000fe20000000000 */
[----:B------:R-:W-:Y:S01]  /*5ef0*/  ISETP.GT.AND P2, PT, R2, 0x1, PT ;  /* 0x000000010200780c */ /* 0x000fe20003f44270 */
[----:B------:R-:W-:Y:S01]  /*5f00*/  UIADD3 UR14, UR5, 0x100, URZ ;  /* 0x00000100050e7890 */ /* 0x000fe2000fffe03f */
[----:B------:R-:W-:Y:S01]  /*5f10*/  ISETP.NE.AND P1, PT, R6, 0x4, PT ;  /* 0x000000040600780c */ /* 0x000fe20003f25270 */
[----:B------:R-:W-:-:S02]  /*5f20*/  UIADD3.X UR5, URZ, UR23, URZ, UP0, !UPT ;  /* 0x000000173f057290 */ /* 0x000fc400087fe43f */
[----:B------:R-:W-:Y:S01]  /*5f30*/  UIADD3 UR15, UR8, 0x10100, URZ ;  /* 0x00010100080f7890 */ /* 0x000fe2000fffe03f */
[----:B------:R-:W-:Y:S02]  /*5f40*/  SEL R8, RZ, 0x1, P1 ;  /* 0x00000001ff087807 */ /* 0x000fe40000800000 */
[----:B------:R-:W-:Y:S01]  /*5f50*/  UMOV UR8, UR14 ;  /* 0x0000000e00087c82 */ /* 0x000fe20008000000 */
[----:B------:R-:W-:Y:S02]  /*5f60*/  SEL R6, R6, RZ, P1 ;  /* 0x000000ff06067207 */ /* 0x000fe40000800000 */
[----:B------:R-:W-:Y:S01]  /*5f70*/  LOP3.LUT R3, R3, R8, RZ, 0x3c, !PT ;  /* 0x0000000803037212 */ /* 0x000fe200078e3cff */
[----:B------:R0:W-:Y:S02]  /*5f80*/  UTMALDG.3D [UR8], [UR4], desc[UR6] ;  /* 0x00000608040075b4 */ /* 0x0001e40008011000 */
[----:B0-----:R-:W-:Y:S01]  /*5f90*/  UMOV UR8, UR15 ;  /* 0x0000000f00087c82 */ /* 0x001fe20008000000 */
[----:B------:R-:W-:-:S02]  /*5fa0*/  UMOV UR11, UR19 ;  /* 0x00000013000b7c82 */ /* 0x000fc40008000000 */
[----:B------:R0:W-:Y:S02]  /*5fb0*/  UTMALDG.3D [UR8], [UR24], desc[UR6] ;  /* 0x00000608180075b4 */ /* 0x0001e40008011000 */
[----:B0-----:R-:W-:Y:S05]  /*5fc0*/  @P2 BRA `(.L_x_112) ;  /* 0xfffffffc00482947 */ /* 0x001fea000383ffff */
.L_x_108:
[----:B------:R-:W-:Y:S05]  /*5fd0*/  BSYNC B1 ;  /* 0x0000000000017941 */ /* 0x000fea0003800000 */
.L_x_107:
[----:B------:R-:W-:Y:S01]  /*5fe0*/  LOP3.LUT P2, RZ, R14, 0xff, RZ, 0xc0, !PT ;  /* 0x000000ff0eff7812 */ /* 0x000fe2000784c0ff */
[----:B------:R-:W-:Y:S01]  /*5ff0*/  IMAD.IADD R10, R15, 0x1, R10 ;  /* 0x000000010f0a7824 */ /* 0x000fe200078e020a */
[----:B------:R-:W-:Y:S01]  /*6000*/  IADD3 R0, P5, R0, UR20, RZ ;  /* 0x0000001400007c10 */ /* 0x000fe2000ffbe0ff */
[----:B------:R-:W-:Y:S01]  /*6010*/  ULDC.64 UR4, c[0x0][0x650] ;  /* 0x0001940000047ab9 */ /* 0x000fe20000000a00 */
[----:B------:R-:W-:Y:S01]  /*6020*/  BSSY B1, `(.L_x_113) ;  /* 0x000006d000017945 */ /* 0x000fe20003800000 */
[----:B------:R-:W-:Y:S01]  /*6030*/  IMAD.MOV.U32 R12, RZ, RZ, -0x1 ;  /* 0xffffffffff0c7424 */ /* 0x000fe200078e00ff */
[----:B------:R-:W-:Y:S01]  /*6040*/  SHF.R.U32.HI R2, RZ, 0x2, R10 ;  /* 0x00000002ff027819 */ /* 0x000fe2000001160a */
[----:B------:R-:W-:Y:S01]  /*6050*/  IMAD.MOV.U32 R16, RZ, RZ, -0x1 ;  /* 0xffffffffff107424 */ /* 0x000fe200078e00ff */
[----:B------:R-:W-:Y:S01]  /*6060*/  ISETP.GT.U32.AND P1, PT, R10, 0x3, PT ;  /* 0x000000030a00780c */ /* 0x000fe20003f24070 */
[----:B------:R-:W-:Y:S01]  /*6070*/  IMAD.MOV.U32 R9, RZ, RZ, -0x1 ;  /* 0xffffffffff097424 */ /* 0x000fe200078e00ff */
[----:B------:R-:W-:-:S02]  /*6080*/  LOP3.LUT R2, R2, 0x1, RZ, 0xc0, !PT ;  /* 0x0000000102027812 */ /* 0x000fc400078ec0ff */
[----:B------:R-:W-:Y:S01]  /*6090*/  ISETP.LT.U32.AND P1, PT, R15, 0x4, P1 ;  /* 0x000000040f00780c */ /* 0x000fe20000f21070 */
[----:B------:R-:W0:Y:S01]  /*60a0*/  @P2 S2R R6, SR_CgaCtaId ;  /* 0x0000000000062919 */ /* 0x000e220000008800 */
[----:B------:R-:W-:Y:S02]  /*60b0*/  @P2 MOV R3, 0x400 ;  /* 0x0000040000032802 */ /* 0x000fe40000000f00 */
[----:B------:R-:W-:Y:S02]  /*60c0*/  IADD3.X R5, R5, UR13, RZ, P5, !PT ;  /* 0x0000000d05057c10 */ /* 0x000fe4000affe4ff */
[----:B------:R-:W-:Y:S02]  /*60d0*/  ISETP.GE.U32.AND P5, PT, R0, UR4, PT ;  /* 0x0000000400007c0c */ /* 0x000fe4000bfa6070 */
[----:B------:R-:W-:Y:S02]  /*60e0*/  LOP3.LUT R10, R10, 0x3, RZ, 0xc0, !PT ;  /* 0x000000030a0a7812 */ /* 0x000fe400078ec0ff */
[----:B------:R-:W-:-:S02]  /*60f0*/  PRMT R14, RZ, 0x7610, R14 ;  /* 0x00007610ff0e7816 */ /* 0x000fc4000000000e */
[----:B0-----:R-:W-:-:S04]  /*6100*/  @P2 LEA R3, R6, R3, 0x18 ;  /* 0x0000000306032211 */ /* 0x001fc800078ec0ff */
[----:B------:R0:W-:Y:S01]  /*6110*/  @P2 SYNCS.ARRIVE.TRANS64.A1T0 RZ, [R3+URZ+0x58], RZ ;  /* 0x000058ff03ff29a7 */ /* 0x0001e2000810003f */
[----:B------:R-:W-:Y:S02]  /*6120*/  ISETP.NE.U32.AND P2, PT, R2, 0x1, PT ;  /* 0x000000010200780c */ /* 0x000fe40003f45070 */
[----:B------:R-:W-:Y:S02]  /*6130*/  SEL R2, RZ, 0x1, !P1 ;  /* 0x00000001ff027807 */ /* 0x000fe40004800000 */
[----:B------:R-:W-:Y:S02]  /*6140*/  ISETP.GE.U32.AND.EX P1, PT, R5, UR5, PT, P5 ;  /* 0x0000000505007c0c */ /* 0x000fe4000bf26150 */
[----:B------:R-:W-:-:S04]  /*6150*/  ISETP.GT.U32.AND P2, PT, R15, 0x3, !P2 ;  /* 0x000000030f00780c */ /* 0x000fc80005744070 */
[----:B0-----:R-:W-:-:S04]  /*6160*/  SEL R3, RZ, 0x1, !P2 ;  /* 0x00000001ff037807 */ /* 0x001fc80005000000 */
[--C-:B------:R-:W-:Y:S02]  /*6170*/  LOP3.LUT R11, R3, R11, R2.reuse, 0x96, !PT ;  /* 0x0000000b030b7212 */ /* 0x100fe400078e9602 */
[----:B------:R-:W-:Y:S01]  /*6180*/  PRMT R2, RZ, 0x7610, R2 ;  /* 0x00007610ff027816 */ /* 0x000fe20000000002 */
[----:B------:R-:W-:Y:S06]  /*6190*/  @P1 BRA `(.L_x_114) ;  /* 0x0000000400541947 */ /* 0x000fec0003800000 */
[----:B------:R-:W-:Y:S01]  /*61a0*/  ULDC.64 UR4, c[0x0][0x628] ;  /* 0x00018a0000047ab9 */ /* 0x000fe20000000a00 */
[----:B------:R-:W0:Y:S01]  /*61b0*/  S2R R16, SR_CTAID.X ;  /* 0x0000000000107919 */ /* 0x000e220000002500 */
[----:B------:R-:W-:Y:S01]  /*61c0*/  ISETP.NE.U32.AND P1, PT, RZ, UR4, PT ;  /* 0x00000004ff007c0c */ /* 0x000fe2000bf25070 */
[----:B------:R-:W-:Y:S01]  /*61d0*/  ULDC UR7, c[0x0][0x630] ;  /* 0x00018c0000077ab9 */ /* 0x000fe20000000800 */
[----:B------:R-:W-:Y:S01]  /*61e0*/  IMAD.MOV.U32 R2, RZ, RZ, R0 ;  /* 0x000000ffff027224 */ /* 0x000fe200078e0000 */
[----:B------:R-:W1:Y:S01]  /*61f0*/  S2R R12, SR_CTAID.Y ;  /* 0x00000000000c7919 */ /* 0x000e620000002600 */
[----:B------:R-:W-:Y:S01]  /*6200*/  ISETP.NE.AND.EX P1, PT, RZ, UR5, PT, P1 ;  /* 0x00000005ff007c0c */ /* 0x000fe2000bf25310 */
[----:B------:R-:W-:-:S12]  /*6210*/  IMAD.MOV.U32 R3, RZ, RZ, R5 ;  /* 0x000000ffff037224 */ /* 0x000fd800078e0005 */
[----:B------:R-:W-:Y:S05]  /*6220*/  @!P1 BRA `(.L_x_115) ;  /* 0x0000000000289947 */ /* 0x000fea0003800000 */
[----:B------:R-:W-:Y:S02]  /*6230*/  ULDC UR6, c[0x0][0x634] ;  /* 0x00018d0000067ab9 */ /* 0x000fe40000000800 */
[----:B------:R-:W-:-:S05]  /*6240*/  IADD3 R9, P1, R0, UR6, RZ ;  /* 0x0000000600097c10 */ /* 0x000fca000ff3e0ff */
[----:B------:R-:W-:-:S04]  /*6250*/  IMAD.X R19, RZ, RZ, R5, P1 ;  /* 0x000000ffff137224 */ /* 0x000fc800008e0605 */
[----:B------:R-:W-:-:S04]  /*6260*/  IMAD.WIDE.U32 R6, R19, UR4, RZ ;  /* 0x0000000413067c25 */ /* 0x000fc8000f8e00ff */
[----:B------:R-:W-:-:S04]  /*6270*/  IMAD.WIDE.U32 R6, P1, R9, UR5, R6 ;  /* 0x0000000509067c25 */ /* 0x000fc8000f820006 */
[----:B------:R-:W-:-:S04]  /*6280*/  IMAD.WIDE.U32 R8, R9, UR4, RZ ;  /* 0x0000000409087c25 */ /* 0x000fc8000f8e00ff */
[----:B------:R-:W-:Y:S01]  /*6290*/  IMAD.X R3, RZ, RZ, RZ, P1 ;  /* 0x000000ffff037224 */ /* 0x000fe200008e06ff */
[----:B------:R-:W-:Y:S01]  /*62a0*/  IADD3 RZ, P1, R9, R6, RZ ;  /* 0x0000000609ff7210 */ /* 0x000fe20007f3e0ff */
[----:B------:R-:W-:-:S04]  /*62b0*/  IMAD.MOV.U32 R2, RZ, RZ, R7 ;  /* 0x000000ffff027224 */ /* 0x000fc800078e0007 */
[----:B------:R-:W-:-:S08]  /*62c0*/  IMAD.WIDE.U32.X R2, R19, UR5, R2, P1 ;  /* 0x0000000513027c25 */ /* 0x000fd000088e0402 */
.L_x_115:
[--C-:B------:R-:W-:Y:S01]  /*62d0*/  SHF.R.U64 R8, R2, UR7, R3.reuse ;  /* 0x0000000702087c19 */ /* 0x100fe20008001203 */
[----:B------:R-:W-:Y:S01]  /*62e0*/  ULDC.64 UR4, c[0x0][0x620] ;  /* 0x0001880000047ab9 */ /* 0x000fe20000000a00 */
[----:B------:R-:W-:Y:S01]  /*62f0*/  SHF.R.U32.HI R2, RZ, UR7, R3 ;  /* 0x00000007ff027c19 */ /* 0x000fe20008011603 */
[----:B------:R-:W-:Y:S01]  /*6300*/  IMAD.MOV.U32 R3, RZ, RZ, R5 ;  /* 0x000000ffff037224 */ /* 0x000fe200078e0005 */
[----:B------:R-:W-:Y:S01]  /*6310*/  IADD3 R7, P1, RZ, -R8, RZ ;  /* 0x80000008ff077210 */ /* 0x000fe20007f3e0ff */
[----:B------:R-:W2:Y:S01]  /*6320*/  LDC R25, c[0x0][0x144] ;  /* 0x00005100ff197b82 */ /* 0x000ea20000000800 */
[----:B0-----:R-:W-:Y:S01]  /*6330*/  I2FP.F32.U32 R9, R16 ;  /* 0x0000001000097245 */ /* 0x001fe20000201000 */
[----:B------:R-:W-:Y:S01]  /*6340*/  ULDC.64 UR8, c[0x0][0x640] ;  /* 0x0001900000087ab9 */ /* 0x000fe20000000a00 */
[----:B------:R-:W-:Y:S01]  /*6350*/  ULDC UR6, c[0x0][0x608] ;  /* 0x0001820000067ab9 */ /* 0x000fe20000000800 */
[----:B------:R-:W-:Y:S01]  /*6360*/  IMAD.X R2, RZ, RZ, ~R2, P1 ;  /* 0x000000ffff027224 */ /* 0x000fe200008e0e02 */
[----:B------:R-:W-:-:S03]  /*6370*/  ISETP.NE.U32.AND P1, PT, RZ, UR8, PT ;  /* 0x00000008ff007c0c */ /* 0x000fc6000bf25070 */
[----:B------:R-:W-:Y:S01]  /*6380*/  IMAD R6, R2, UR4, RZ ;  /* 0x0000000402067c24 */ /* 0x000fe2000f8e02ff */
[----:B------:R-:W0:Y:S01]  /*6390*/  LDC R19, c[0x0][0x148] ;  /* 0x00005200ff137b82 */ /* 0x000e220000000800 */
[----:B------:R-:W-:Y:S01]  /*63a0*/  IMAD.MOV.U32 R2, RZ, RZ, R0 ;  /* 0x000000ffff027224 */ /* 0x000fe200078e0000 */
[----:B------:R-:W-:-:S03]  /*63b0*/  ISETP.NE.AND.EX P1, PT, RZ, UR9, PT, P1 ;  /* 0x00000009ff007c0c */ /* 0x000fc6000bf25310 */
[----:B------:R-:W-:Y:S01]  /*63c0*/  IMAD.WIDE.U32 R2, R7, UR4, R2 ;  /* 0x0000000407027c25 */ /* 0x000fe2000f8e0002 */
[----:B------:R-:W-:-:S03]  /*63d0*/  ULDC UR4, c[0x0][0x150] ;  /* 0x0000540000047ab9 */ /* 0x000fc60000000800 */
[----:B------:R-:W-:Y:S02]  /*63e0*/  IMAD R7, R7, UR5, R6 ;  /* 0x0000000507077c24 */ /* 0x000fe4000f8e0206 */
[----:B------:R-:W-:Y:S01]  /*63f0*/  FMUL R6, R9, UR4 ;  /* 0x0000000409067c20 */ /* 0x000fe20008400000 */
[----:B------:R-:W-:Y:S01]  /*6400*/  ULDC UR4, c[0x0][0x618] ;  /* 0x0001860000047ab9 */ /* 0x000fe20000000800 */
[----:B------:R-:W-:Y:S01]  /*6410*/  ULDC UR5, c[0x0][0x154] ;  /* 0x0000550000057ab9 */ /* 0x000fe20000000800 */
[----:B------:R-:W-:-:S03]  /*6420*/  IMAD.IADD R3, R3, 0x1, R7 ;  /* 0x0000000103037824 */ /* 0x000fc600078e0207 */
[----:B------:R-:W3:Y:S02]  /*6430*/  F2I.U32.TRUNC.NTZ R6, R6 ;  /* 0x0000000600067305 */ /* 0x000ee4000020f000 */
[----:B------:R-:W-:Y:S02]  /*6440*/  SHF.R.U64 R9, R2, UR4, R3 ;  /* 0x0000000402097c19 */ /* 0x000fe40008001203 */
[----:B-1----:R-:W-:-:S05]  /*6450*/  I2FP.F32.U32 R2, R12 ;  /* 0x0000000c00027245 */ /* 0x002fca0000201000 */
[----:B------:R-:W-:Y:S01]  /*6460*/  FMUL R21, R2, UR5 ;  /* 0x0000000502157c20 */ /* 0x000fe20008400000 */
[----:B------:R-:W-:Y:S01]  /*6470*/  SHF.R.U32.HI R2, RZ, UR4, R3 ;  /* 0x00000004ff027c19 */ /* 0x000fe20008011603 */
[----:B------:R-:W-:-:S03]  /*6480*/  ULDC UR4, c[0x0][0x658] ;  /* 0x0001960000047ab9 */ /* 0x000fc60000000800 */
[--C-:B------:R-:W-:Y:S01]  /*6490*/  SHF.R.U64 R20, R9, UR6, R2.reuse ;  /* 0x0000000609147c19 */ /* 0x100fe20008001202 */
[----:B------:R-:W1:Y:S01]  /*64a0*/  F2I.U32.TRUNC.NTZ R21, R21 ;  /* 0x0000001500157305 */ /* 0x000e62000020f000 */
[----:B------:R-:W-:Y:S01]  /*64b0*/  SHF.R.U32.HI R3, RZ, UR6, R2 ;  /* 0x00000006ff037c19 */ /* 0x000fe20008011602 */
[----:B---3--:R-:W-:-:S03]  /*64c0*/  IMAD.MOV R6, RZ, RZ, -R6 ;  /* 0x000000ffff067224 */ /* 0x008fc600078e0a06 */
[--C-:B------:R-:W-:Y:S01]  /*64d0*/  SHF.R.U64 R18, R20, UR4, R3.reuse ;  /* 0x0000000414127c19 */ /* 0x100fe20008001203 */
[----:B--2---:R-:W-:Y:S01]  /*64e0*/  IMAD R16, R25, R6, R16 ;  /* 0x0000000619107224 */ /* 0x004fe200078e0210 */
[----:B------:R-:W-:-:S03]  /*64f0*/  SHF.R.U32.HI R23, RZ, UR4, R3 ;  /* 0x00000004ff177c19 */ /* 0x000fc60008011603 */
[----:B------:R-:W-:Y:S02]  /*6500*/  IMAD.MOV.U32 R2, RZ, RZ, R18 ;  /* 0x000000ffff027224 */ /* 0x000fe400078e0012 */
[----:B------:R-:W-:Y:S01]  /*6510*/  IMAD.MOV.U32 R3, RZ, RZ, R23 ;  /* 0x000000ffff037224 */ /* 0x000fe200078e0017 */
[----:B------:R-:W-:Y:S06]  /*6520*/  @!P1 BRA `(.L_x_116) ;  /* 0x0000000000289947 */ /* 0x000fec0003800000 */
[----:B------:R-:W-:Y:S02]  /*6530*/  ULDC UR4, c[0x0][0x64c] ;  /* 0x0001930000047ab9 */ /* 0x000fe40000000800 */
[----:B------:R-:W-:-:S05]  /*6540*/  IADD3 R3, P1, R18, UR4, RZ ;  /* 0x0000000412037c10 */ /* 0x000fca000ff3e0ff */
[----:B------:R-:W-:-:S04]  /*6550*/  IMAD.X R23, RZ, RZ, R23, P1 ;  /* 0x000000ffff177224 */ /* 0x000fc800008e0617 */
[----:B------:R-:W-:-:S04]  /*6560*/  IMAD.WIDE.U32 R6, R23, UR8, RZ ;  /* 0x0000000817067c25 */ /* 0x000fc8000f8e00ff */
[----:B------:R-:W-:-:S04]  /*6570*/  IMAD.WIDE.U32 R6, P1, R3, UR9, R6 ;  /* 0x0000000903067c25 */ /* 0x000fc8000f820006 */
[----:B------:R-:W-:-:S04]  /*6580*/  IMAD.WIDE.U32 R2, R3, UR8, RZ ;  /* 0x0000000803027c25 */ /* 0x000fc8000f8e00ff */
[----:B------:R-:W-:Y:S01]  /*6590*/  IMAD.MOV.U32 R2, RZ, RZ, R7 ;  /* 0x000000ffff027224 */ /* 0x000fe200078e0007 */
[----:B------:R-:W-:Y:S01]  /*65a0*/  IADD3 RZ, P2, R3, R6, RZ ;  /* 0x0000000603ff7210 */ /* 0x000fe20007f5e0ff */
[----:B------:R-:W-:-:S04]  /*65b0*/  IMAD.X R3, RZ, RZ, RZ, P1 ;  /* 0x000000ffff037224 */ /* 0x000fc800008e06ff */
[----:B------:R-:W-:-:S08]  /*65c0*/  IMAD.WIDE.U32.X R2, R23, UR9, R2, P2 ;  /* 0x0000000917027c25 */ /* 0x000fd000090e0402 */
.L_x_116:
[----:B------:R-:W-:Y:S01]  /*65d0*/  ULDC UR4, c[0x0][0x648] ;  /* 0x0001920000047ab9 */ /* 0x000fe20000000800 */
[----:B------:R-:W-:Y:S01]  /*65e0*/  LOP3.LUT R20, R20, UR17, RZ, 0xc0, !PT ;  /* 0x0000001114147c12 */ /* 0x000fe2000f8ec0ff */
[----:B-1----:R-:W-:Y:S01]  /*65f0*/  IMAD.MOV R21, RZ, RZ, -R21 ;  /* 0x000000ffff157224 */ /* 0x002fe200078e0a15 */
[----:B------:R-:W-:Y:S01]  /*6600*/  SHF.R.U64 R3, R2, UR4, R3 ;  /* 0x0000000402037c19 */ /* 0x000fe20008001203 */
[----:B------:R-:W-:Y:S01]  /*6610*/  ULDC UR4, c[0x0][0x638] ;  /* 0x00018e0000047ab9 */ /* 0x000fe20000000800 */
[----:B------:R-:W-:Y:S01]  /*6620*/  LOP3.LUT R9, R9, UR16, RZ, 0xc0, !PT ;  /* 0x0000001009097c12 */ /* 0x000fe2000f8ec0ff */
[----:B0-----:R-:W-:Y:S01]  /*6630*/  @P4 IMAD R16, R19, R21, R12 ;  /* 0x0000001513104224 */ /* 0x001fe200078e020c */
[----:B------:R-:W-:Y:S01]  /*6640*/  ULDC UR5, c[0x0][0x610] ;  /* 0x0001840000057ab9 */ /* 0x000fe20000000800 */
[----:B------:R-:W-:Y:S02]  /*6650*/  IMAD.MOV R7, RZ, RZ, -R3 ;  /* 0x000000ffff077224 */ /* 0x000fe400078e0a03 */
[----:B------:R-:W-:-:S02]  /*6660*/  IMAD R3, R3, UR18, R20 ;  /* 0x0000001203037c24 */ /* 0x000fc4000f8e0214 */
[----:B------:R-:W-:Y:S01]  /*6670*/  IMAD R18, R7, UR4, R18 ;  /* 0x0000000407127c24 */ /* 0x000fe2000f8e0212 */
[----:B------:R-:W-:Y:S01]  /*6680*/  ULDC UR4, c[0x0][0x600] ;  /* 0x0001800000047ab9 */ /* 0x000fe20000000800 */
[----:B------:R-:W-:Y:S02]  /*6690*/  IMAD R12, R3, UR5, R16 ;  /* 0x00000005030c7c24 */ /* 0x000fe4000f8e0210 */
[----:B------:R-:W-:Y:S02]  /*66a0*/  IMAD R3, R18, UR4, R9 ;  /* 0x0000000412037c24 */ /* 0x000fe4000f8e0209 */
[----:B------:R-:W-:Y:S02]  /*66b0*/  IMAD.MOV.U32 R2, RZ, RZ, 0x1 ;  /* 0x00000001ff027424 */ /* 0x000fe400078e00ff */
[----:B------:R-:W-:Y:S01]  /*66c0*/  IMAD.MOV.U32 R9, RZ, RZ, R8 ;  /* 0x000000ffff097224 */ /* 0x000fe200078e0008 */
[----:B------:R-:W-:Y:S02]  /*66d0*/  SEL R16, R3, R12, !P4 ;  /* 0x0000000c03107207 */ /* 0x000fe40006000000 */
[----:B------:R-:W-:-:S07]  /*66e0*/  SEL R12, R12, R3, !P4 ;  /* 0x000000030c0c7207 */ /* 0x000fce0006000000 */
.L_x_114:
[----:B------:R-:W-:Y:S05]  /*66f0*/  BSYNC B1 ;  /* 0x0000000000017941 */ /* 0x000fea0003800000 */
.L_x_113:
[----:B------:R-:W-:-:S13]  /*6700*/  LOP3.LUT P1, RZ, R2, 0xff, RZ, 0xc0, !PT ;  /* 0x000000ff02ff7812 */ /* 0x000fda000782c0ff */
[----:B------:R-:W-:Y:S05]  /*6710*/  @P1 BRA `(.L_x_117) ;  /* 0xfffffff400401947 */ /* 0x000fea000383ffff */
[----:B------:R-:W-:Y:S05]  /*6720*/  BSYNC B0 ;  /* 0x0000000000007941 */ /* 0x000fea0003800000 */
.L_x_105:
[----:B------:R-:W-:-:S03]  /*6730*/  UMOV UR4, 0xffffffff ;  /* 0xffffffff00047882 */ /* 0x000fc60000000000 */
[----:B------:R-:W-:Y:S05]  /*6740*/  BRA.DIV UR4, `(.L_x_118) ;  /* 0x00000006041c7947 */ /* 0x000fea000b800000 */
[----:B------:R-:W-:-:S13]  /*6750*/  ELECT P0, URZ, PT ;  /* 0x00000000003f782f */ /* 0x000fda0003800000 */
.L_x_132:
[----:B------:R-:W-:Y:S04]  /*6760*/  BSSY B0, `(.L_x_119) ;  /* 0x000002b000007945 */ /* 0x000fe80003800000 */
[----:B------:R-:W-:Y:S05]  /*6770*/  @!P0 BRA `(.L_x_120) ;  /* 0x0000000000a48947 */ /* 0x000fea0003800000 */
[----:B------:R-:W-:-:S04]  /*6780*/  LOP3.LUT R4, R4, 0x2, RZ, 0xfc, !PT ;  /* 0x0000000204047812 */ /* 0x000fc800078efcff */
[----:B------:R-:W-:-:S13]  /*6790*/  ISETP.NE.AND P0, PT, R4, 0x3, PT ;  /* 0x000000030400780c */ /* 0x000fda0003f05270 */
[----:B------:R-:W-:Y:S05]  /*67a0*/  @!P0 BRA `(.L_x_121) ;  /* 0x0000000000048947 */ /* 0x000fea0003800000 */
[----:B------:R-:W-:Y:S01]  /*67b0*/  BPT.TRAP 0x1 ;  /* 0x000000040000795c */ /* 0x000fe20000300000 */
.L_x_121:
[----:B------:R-:W0:Y:S01]  /*67c0*/  S2R R3, SR_CgaCtaId ;  /* 0x0000000000037919 */ /* 0x000e220000008800 */
[----:B------:R-:W-:Y:S02]  /*67d0*/  MOV R0, 0x400 ;  /* 0x0000040000007802 */ /* 0x000fe40000000f00 */
[----:B------:R-:W-:Y:S02]  /*67e0*/  SHF.L.U32 R2, R11, 0x1f, RZ ;  /* 0x0000001f0b027819 */ /* 0x000fe400000006ff */
[----:B0-----:R-:W-:-:S05]  /*67f0*/  LEA R3, R3, R0, 0x18 ;  /* 0x0000000003037211 */ /* 0x001fca00078ec0ff */
[----:B------:R-:W-:-:S04]  /*6800*/  VIADD R3, R3, 0x20 ;  /* 0x0000002003037836 */ /* 0x000fc80000000000 */
[C---:B------:R-:W-:Y:S02]  /*6810*/  IMAD R5, R10.reuse, 0x8, R3 ;  /* 0x000000080a057824 */ /* 0x040fe400078e0203 */
[----:B------:R-:W-:Y:S02]  /*6820*/  VIADD R10, R10, 0x1 ;  /* 0x000000010a0a7836 */ /* 0x000fe40000000000 */
[----:B------:R-:W0:Y:S03]  /*6830*/  SYNCS.PHASECHK.TRANS64.TRYWAIT P0, [R5+URZ], R2 ;  /* 0x00000002050075a7 */ /* 0x000e26000800017f */
[----:B------:R-:W-:-:S04]  /*6840*/  ISETP.NE.AND P1, PT, R10, 0x4, PT ;  /* 0x000000040a00780c */ /* 0x000fc80003f25270 */
[----:B------:R-:W-:Y:S02]  /*6850*/  SEL R0, RZ, 0x1, P1 ;  /* 0x00000001ff007807 */ /* 0x000fe40000800000 */
[----:B------:R-:W-:Y:S02]  /*6860*/  SEL R10, R10, RZ, P1 ;  /* 0x000000ff0a0a7207 */ /* 0x000fe40000800000 */
[----:B------:R-:W-:-:S03]  /*6870*/  LOP3.LUT R11, R11, R0, RZ, 0x3c, !PT ;  /* 0x000000000b0b7212 */ /* 0x000fc600078e3cff */
[----:B------:R-:W-:Y:S01]  /*6880*/  IMAD R7, R10, 0x8, R3 ;  /* 0x000000080a077824 */ /* 0x000fe200078e0203 */
[----:B------:R-:W-:Y:S01]  /*6890*/  SHF.L.U32 R4, R11, 0x1f, RZ ;  /* 0x0000001f0b047819 */ /* 0x000fe200000006ff */
[----:B0-----:R-:W-:Y:S06]  /*68a0*/  @!P0 BRA `(.L_x_122) ;  /* 0x0000000000e88947 */ /* 0x001fec0003800000 */
.L_x_133:
[----:B------:R-:W1:Y:S01]  /*68b0*/  SYNCS.PHASECHK.TRANS64.TRYWAIT P0, [R7+URZ], R4 ;  /* 0x00000004070075a7 */ /* 0x000e62000800017f */
[----:B------:R-:W-:-:S05]  /*68c0*/  VIADD R0, R10, 0x1 ;  /* 0x000000010a007836 */ /* 0x000fca0000000000 */
[----:B------:R-:W-:-:S04]  /*68d0*/  ISETP.NE.AND P1, PT, R0, 0x4, PT ;  /* 0x000000040000780c */ /* 0x000fc80003f25270 */
[----:B0-----:R-:W-:Y:S02]  /*68e0*/  SEL R2, RZ, 0x1, P1 ;  /* 0x00000001ff027807 */ /* 0x001fe40000800000 */
[----:B------:R-:W-:Y:S02]  /*68f0*/  SEL R0, R0, RZ, P1 ;  /* 0x000000ff00007207 */ /* 0x000fe40000800000 */
[----:B------:R-:W-:-:S03]  /*6900*/  LOP3.LUT R11, R11, R2, RZ, 0x3c, !PT ;  /* 0x000000020b0b7212 */ /* 0x000fc600078e3cff */
[----:B------:R-:W-:Y:S01]  /*6910*/  IMAD R6, R0, 0x8, R3 ;  /* 0x0000000800067824 */ /* 0x000fe200078e0203 */
[----:B------:R-:W-:Y:S01]  /*6920*/  SHF.L.U32 R5, R11, 0x1f, RZ ;  /* 0x0000001f0b057819 */ /* 0x000fe200000006ff */
[----:B-1----:R-:W-:Y:S06]  /*6930*/  @!P0 BRA `(.L_x_123) ;  /* 0x0000000000d88947 */ /* 0x002fec0003800000 */
.L_x_134:
[----:B------:R-:W1:Y:S01]  /*6940*/  SYNCS.PHASECHK.TRANS64.TRYWAIT P0, [R6+URZ], R5 ;  /* 0x00000005060075a7 */ /* 0x000e62000800017f */
[----:B------:R-:W-:-:S05]  /*6950*/  VIADD R0, R0, 0x1 ;  /* 0x0000000100007836 */ /* 0x000fca0000000000 */
[----:B------:R-:W-:-:S04]  /*6960*/  ISETP.NE.AND P1, PT, R0, 0x4, PT ;  /* 0x000000040000780c */ /* 0x000fc80003f25270 */
[----:B------:R-:W-:Y:S02]  /*6970*/  SEL R2, RZ, 0x1, P1 ;  /* 0x00000001ff027807 */ /* 0x000fe40000800000 */
[----:B------:R-:W-:Y:S02]  /*6980*/  SEL R0, R0, RZ, P1 ;  /* 0x000000ff00007207 */ /* 0x000fe40000800000 */
[----:B------:R-:W-:Y:S01]  /*6990*/  LOP3.LUT R2, R11, R2, RZ, 0x3c, !PT ;  /* 0x000000020b027212 */ /* 0x000fe200078e3cff */
[----:B-1----:R-:W-:Y:S06]  /*69a0*/  @!P0 BRA `(.L_x_124) ;  /* 0x0000000000d08947 */ /* 0x002fec0003800000 */
.L_x_135:
[----:B------:R-:W-:Y:S01]  /*69b0*/  IMAD R3, R0, 0x8, R3 ;  /* 0x0000000800037824 */ /* 0x000fe200078e0203 */
[----:B------:R-:W-:-:S07]  /*69c0*/  SHF.L.U32 R0, R2, 0x1f, RZ ;  /* 0x0000001f02007819 */ /* 0x000fce00000006ff */
.L_x_125:
[----:B--2---:R2:W3:Y:S02]  /*69d0*/  SYNCS.PHASECHK.TRANS64.TRYWAIT P0, [R3+URZ], R0 ;  /* 0x00000000030075a7 */ /* 0x0044e4000800017f */
[----:B---3--:R-:W-:Y:S05]  /*69e0*/  @!P0 NANOSLEEP.SYNCS 0x989680 ;  /* 0x009896800000895d */ /* 0x008fea0003900000 */
[----:B------:R-:W3:Y:S02]  /*69f0*/  @!P0 SYNCS.PHASECHK.TRANS64 P0, [R3+URZ], R0 ;  /* 0x00000000030085a7 */ /* 0x000ee4000800007f */
[----:B---3--:R-:W-:Y:S05]  /*6a00*/  @!P0 BRA `(.L_x_125) ;  /* 0xfffffffc00f08947 */ /* 0x008fea000383ffff */
.L_x_120:
[----:B------:R-:W-:Y:S05]  /*6a10*/  BSYNC B0 ;  /* 0x0000000000007941 */ /* 0x000fea0003800000 */
.L_x_119:
[----:B------:R-:W-:Y:S05]  /*6a20*/  EXIT ;  /* 0x000000000000794d */ /* 0x000fea0003800000 */
.L_x_17:
[----:B-1----:R-:W-:-:S04]  /*6a30*/  IMAD.U32 R7, RZ, RZ, UR6 ;  /* 0x00000006ff077e24 */ /* 0x002fc8000f8e00ff */
[----:B------:R1:W3:Y:S03]  /*6a40*/  SYNCS.PHASECHK.TRANS64.TRYWAIT P0, [R7+URZ], R6 ;  /* 0x00000006070075a7 */ /* 0x0002e6000800017f */
[----:B---3--:R-:W-:Y:S05]  /*6a50*/  @!P0 NANOSLEEP.SYNCS 0x989680 ;  /* 0x009896800000895d */ /* 0x008fea0003900000 */
[----:B------:R-:W3:Y:S02]  /*6a60*/  @!P0 SYNCS.PHASECHK.TRANS64 P0, [R7+URZ], R6 ;  /* 0x00000006070085a7 */ /* 0x000ee4000800007f */
[----:B---3--:R-:W-:Y:S05]  /*6a70*/  @!P0 BRA `(.L_x_17) ;  /* 0xfffffffc00ec8947 */ /* 0x008fea000383ffff */
[----:B------:R-:W-:Y:S05]  /*6a80*/  BRA `(.L_x_16) ;  /* 0xffffffa800387947 */ /* 0x000fea000383ffff */
.L_x_23:
[----:B-1----:R-:W-:-:S04]  /*6a90*/  IMAD.U32 R8, RZ, RZ, UR12 ;  /* 0x0000000cff087e24 */ /* 0x002fc8000f8e00ff */
[----:B------:R1:W3:Y:S03]  /*6aa0*/  SYNCS.PHASECHK.TRANS64.TRYWAIT P0, [R8+URZ], R7 ;  /* 0x00000007080075a7 */ /* 0x0002e6000800017f */
[----:B---3--:R-:W-:Y:S05]  /*6ab0*/  @!P0 NANOSLEEP.SYNCS 0x989680 ;  /* 0x009896800000895d */ /* 0x008fea0003900000 */
[----:B------:R-:W3:Y:S02]  /*6ac0*/  @!P0 SYNCS.PHASECHK.TRANS64 P0, [R8+URZ], R7 ;  /* 0x00000007080085a7 */ /* 0x000ee4000800007f */
[----:B---3--:R-:W-:Y:S05]  /*6ad0*/  @!P0 BRA `(.L_x_23) ;  /* 0xfffffffc00ec8947 */ /* 0x008fea000383ffff */
[----:B------:R-:W-:Y:S05]  /*6ae0*/  BRA `(.L_x_22) ;  /* 0xffffffac00ec7947 */ /* 0x000fea000383ffff */
.L_x_106:
[----:B------:R-:W-:Y:S01]  /*6af0*/  BSSY B1, `(.L_x_126) ;  /* 0x0000006000017945 */ /* 0x000fe20003800000 */
[----:B------:R-:W-:-:S07]  /*6b00*/  IMAD.MOV.U32 R2, RZ, RZ, -0x1 ;  /* 0xffffffffff027424 */ /* 0x000fce00078e00ff */
[----:B------:R-:W-:Y:S05]  /*6b10*/  WARPSYNC.COLLECTIVE R2, `(.L_x_127) ;  /* 0x00000000020c7348 */ /* 0x000fea0003c00000 */
[----:B------:R-:W-:Y:S02]  /*6b20*/  ELECT P1, UR62, PT ;  /* 0x00000000003e782f */ /* 0x000fe40003820000 */
[----:B------:R-:W-:Y:S01]  /*6b30*/  MOV R2, UR62 ;  /* 0x0000003e00027c02 */ /* 0x000fe20008000f00 */
[----:B------:R-:W-:Y:S10]  /*6b40*/  ENDCOLLECTIVE ;  /* 0x000000000000791b */ /* 0x000ff40003800000 */
.L_x_127:
[----:B------:R-:W-:Y:S05]  /*6b50*/  BSYNC B1 ;  /* 0x0000000000017941 */ /* 0x000fea0003800000 */
.L_x_126:
[----:B------:R-:W-:Y:S05]  /*6b60*/  BRA `(.L_x_128) ;  /* 0xfffffff000387947 */ /* 0x000fea000383ffff */
.L_x_109:
[----:B-1----:R1:W2:Y:S02]  /*6b70*/  SYNCS.PHASECHK.TRANS64.TRYWAIT P1, [R18+URZ+0x20], R7 ;  /* 0x00002007120075a7 */ /* 0x0022a4000802017f */
[----:B--2---:R-:W-:Y:S05]  /*6b80*/  @!P1 NANOSLEEP.SYNCS 0x989680 ;  /* 0x009896800000995d */ /* 0x004fea0003900000 */
[----:B------:R-:W2:Y:S02]  /*6b90*/  @!P1 SYNCS.PHASECHK.TRANS64 P1, [R18+URZ+0x20], R7 ;  /* 0x00002007120095a7 */ /* 0x000ea4000802007f */
[----:B--2---:R-:W-:Y:S05]  /*6ba0*/  @!P1 BRA `(.L_x_109) ;  /* 0xfffffffc00f09947 */ /* 0x004fea000383ffff */
[----:B------:R-:W-:Y:S05]  /*6bb0*/  BRA `(.L_x_129) ;  /* 0xfffffff0006c7947 */ /* 0x000fea000383ffff */
.L_x_118:
[----:B------:R-:W-:Y:S01]  /*6bc0*/  BSSY B0, `(.L_x_130) ;  /* 0x0000006000007945 */ /* 0x000fe20003800000 */
[----:B------:R-:W-:-:S07]  /*6bd0*/  IMAD.MOV.U32 R2, RZ, RZ, -0x1 ;  /* 0xffffffffff027424 */ /* 0x000fce00078e00ff */
[----:B------:R-:W-:Y:S05]  /*6be0*/  WARPSYNC.COLLECTIVE R2, `(.L_x_131) ;  /* 0x00000000020c7348 */ /* 0x000fea0003c00000 */
[----:B------:R-:W-:Y:S02]  /*6bf0*/  ELECT P1, UR62, PT ;  /* 0x00000000003e782f */ /* 0x000fe40003820000 */
[----:B------:R-:W-:Y:S01]  /*6c00*/  MOV R2, UR62 ;  /* 0x0000003e00027c02 */ /* 0x000fe20008000f00 */
[----:B------:R-:W-:Y:S10]  /*6c10*/  ENDCOLLECTIVE ;  /* 0x000000000000791b */ /* 0x000ff40003800000 */
.L_x_131:
[----:B------:R-:W-:Y:S05]  /*6c20*/  BSYNC B0 ;  /* 0x0000000000007941 */ /* 0x000fea0003800000 */
.L_x_130:
[----:B------:R-:W-:Y:S01]  /*6c30*/  PLOP3.LUT P0, PT, P1, PT, PT, 0x80, 0x0 ;  /* 0x000000000000781c */ /* 0x000fe20000f0f070 */
[----:B------:R-:W-:-:S12]  /*6c40*/  BRA `(.L_x_132) ;  /* 0xfffffff800c47947 */ /* 0x000fd8000383ffff */
.L_x_122:
[----:B0-----:R0:W1:Y:S02]  /*6c50*/  SYNCS.PHASECHK.TRANS64.TRYWAIT P0, [R5+URZ], R2 ;  /* 0x00000002050075a7 */ /* 0x001064000800017f */
[----:B-1----:R-:W-:Y:S05]  /*6c60*/  @!P0 NANOSLEEP.SYNCS 0x989680 ;  /* 0x009896800000895d */ /* 0x002fea0003900000 */
[----:B------:R-:W1:Y:S02]  /*6c70*/  @!P0 SYNCS.PHASECHK.TRANS64 P0, [R5+URZ], R2 ;  /* 0x00000002050085a7 */ /* 0x000e64000800007f */
[----:B-1----:R-:W-:Y:S05]  /*6c80*/  @!P0 BRA `(.L_x_122) ;  /* 0xfffffffc00f08947 */ /* 0x002fea000383ffff */
[----:B------:R-:W-:Y:S05]  /*6c90*/  BRA `(.L_x_133) ;  /* 0xfffffffc00047947 */ /* 0x000fea000383ffff */
.L_x_123:
[----:B0-----:R0:W1:Y:S02]  /*6ca0*/  SYNCS.PHASECHK.TRANS64.TRYWAIT P0, [R7+URZ], R4 ;  /* 0x00000004070075a7 */ /* 0x001064000800017f */
[----:B-1----:R-:W-:Y:S05]  /*6cb0*/  @!P0 NANOSLEEP.SYNCS 0x989680 ;  /* 0x009896800000895d */ /* 0x002fea0003900000 */
[----:B------:R-:W1:Y:S02]  /*6cc0*/  @!P0 SYNCS.PHASECHK.TRANS64 P0, [R7+URZ], R4 ;  /* 0x00000004070085a7 */ /* 0x000e64000800007f */
[----:B-1----:R-:W-:Y:S05]  /*6cd0*/  @!P0 BRA `(.L_x_123) ;  /* 0xfffffffc00f08947 */ /* 0x002fea000383ffff */
[----:B------:R-:W-:Y:S05]  /*6ce0*/  BRA `(.L_x_134) ;  /* 0xfffffffc00147947 */ /* 0x000fea000383ffff */
.L_x_124:
[----:B-1----:R1:W2:Y:S02]  /*6cf0*/  SYNCS.PHASECHK.TRANS64.TRYWAIT P0, [R6+URZ], R5 ;  /* 0x00000005060075a7 */ /* 0x0022a4000800017f */
[----:B--2---:R-:W-:Y:S05]  /*6d00*/  @!P0 NANOSLEEP.SYNCS 0x989680 ;  /* 0x009896800000895d */ /* 0x004fea0003900000 */
[----:B------:R-:W2:Y:S02]  /*6d10*/  @!P0 SYNCS.PHASECHK.TRANS64 P0, [R6+URZ], R5 ;  /* 0x00000005060085a7 */ /* 0x000ea4000800007f */
[----:B--2---:R-:W-:Y:S05]  /*6d20*/  @!P0 BRA `(.L_x_124) ;  /* 0xfffffffc00f08947 */ /* 0x004fea000383ffff */
[----:B------:R-:W-:Y:S05]  /*6d30*/  BRA `(.L_x_135) ;  /* 0xfffffffc001c7947 */ /* 0x000fea000383ffff */
.L_x_136:
[----:B------:R-:W-:-:S00]  /*6d40*/  BRA `(.L_x_136) ;  /* 0xfffffffc00fc7947 */ /* 0x000fc0000383ffff */
[----:B------:R-:W-:-:S00]  /*6d50*/  NOP ;  /* 0x0000000000007918 */ /* 0x000fc00000000000 */
        /* <DEDUP_REMOVED lines=10> */
.L_x_137:


//--------------------- .nv.shared._ZN7cutlass13device_kernelINS_4gemm6kernel13GemmUniversalIN4cute5tupleIJiiiiEEENS1_10collective13CollectiveMmaINS1_37MainloopSm90TmaGmmaWarpSpecializedFP8ILi4ENS5_IJNS4_1CILi1EEESB_SB_EEENS1_35KernelTmaWarpSpecializedCooperativeEEENS5_IJNSA_ILi128EEENSA_ILi64EEESF_EEENS_12float_e4m3_tENS5_IJlSB_lEEESI_SJ_NS4_8TiledMMAINS4_8MMA_AtomIJNS4_4SM904GMMA30MMA_64x64x32_F32E4M3E4M3_SS_TNILNSN_7ScaleInE1ELSP_1EEEEEENS4_6LayoutINS5_IJNSA_ILi2EEESB_SB_EEENS5_IJSB_NSA_ILi0EEESV_EEEEENS5_IJNS4_10UnderscoreESY_SY_EEEEENS4_13SM90_TMA_LOADENS4_14ComposedLayoutINS4_7SwizzleILi3ELi4ELi3EEENS4_18smem_ptr_flag_bitsILi8EEENSS_INS5_IJNSA_ILi8EEESF_EEENS5_IJSF_SB_EEEEEEEvNS4_8identityES11_S1B_vS1C_EENS_8epilogue10collective6detail29Sm90TmaWarpSpecializedAdapterINS1F_15DefaultEpilogueISI_SJ_SJ_NS1E_6thread17LinearCombinationISI_Li1EffLNS1J_9ScaleType4KindE0ELNS_15FloatRoundStyleE2ESI_EENS1_15EpilogueDefaultEEEEEvvEEEEvNT_6ParamsE --------------------------
	.section	.nv.shared._ZN7cutlass13device_kernelINS_4gemm6kernel13GemmUniversalIN4cute5tupleIJiiiiEEENS1_10collective13CollectiveMmaINS1_37MainloopSm90TmaGmmaWarpSpecializedFP8ILi4ENS5_IJNS4_1CILi1EEESB_SB_EEENS1_35KernelTmaWarpSpecializedCooperativeEEENS5_IJNSA_ILi128EEENSA_ILi64EEESF_EEENS_12float_e4m3_tENS5_IJlSB_lEEESI_SJ_NS4_8TiledMMAINS4_8MMA_AtomIJNS4_4SM904GMMA30MMA_64x64x32_F32E4M3E4M3_SS_TNILNSN_7ScaleInE1ELSP_1EEEEEENS4_6LayoutINS5_IJNSA_ILi2EEESB_SB_EEENS5_IJSB_NSA_ILi0EEESV_EEEEENS5_IJNS4_10UnderscoreESY_SY_EEEEENS4_13SM90_TMA_LOADENS4_14ComposedLayoutINS4_7SwizzleILi3ELi4ELi3EEENS4_18smem_ptr_flag_bitsILi8EEENSS_INS5_IJNSA_ILi8EEESF_EEENS5_IJSF_SB_EEEEEEEvNS4_8identityES11_S1B_vS1C_EENS_8epilogue10collective6detail29Sm90TmaWarpSpecializedAdapterINS1F_15DefaultEpilogueISI_SJ_SJ_NS1E_6thread17LinearCombinationISI_Li1EffLNS1J_9ScaleType4KindE0ELNS_15FloatRoundStyleE2ESI_EENS1_15EpilogueDefaultEEEEEvvEEEEvNT_6ParamsE,"aw",@nobits
	.sectionflags	@""
	.align	16
	.zero		1024


//--------------------- .nv.shared.reserved.0     --------------------------
	.section	.nv.shared.reserved.0,"aw",@nobits
	.weak		__nv_reservedSMEM_offset_0_alias
	.size		__nv_reservedSMEM_offset_0_alias, 0, 0
	.other		__nv_reservedSMEM_offset_0_alias,@"STO_CUDA_RESERVED_SHARED STV_DEFAULT"
__nv_reservedSMEM_offset_0_alias:
	.zero		0


//--------------------- .nv.global                --------------------------
	.section	.nv.global,"aw",@nobits
.nv.global:
	.type		_ZN40_INTERNAL_ff34a480_4_k_cu_66884165_223364cute1_E,@object
	.size		_ZN40_INTERNAL_ff34a480_4_k_cu_66884165_223364cute1_E,(_ZN40_INTERNAL_ff34a480_4_k_cu_66884165_223364cuda3std3__45__cpo6cbeginE - _ZN40_INTERNAL_ff34a480_4_k_cu_66884165_223364cute1_E)
_ZN40_INTERNAL_ff34a480_4_k_cu_66884165_223364cute1_E:
	.zero		1
	.type		_ZN40_INTERNAL_ff34a480_4_k_cu_66884165_223364cuda3std3__45__cpo6cbeginE,@object
	.size		_ZN40_INTERNAL_ff34a480_4_k_cu_66884165_223364cuda3std3__45__cpo6cbeginE,(_ZN40_INTERNAL_ff34a480_4_k_cu_66884165_223364cuda3std3__48in_placeE - _ZN40_INTERNAL_ff34a480_4_k_cu_66884165_223364cuda3std3__45__cpo6cbeginE)
_ZN40_INTERNAL_ff34a480_4_k_cu_66884165_223364cuda3std3__45__cpo6cbeginE:
	.zero		1
	.type		_ZN40_INTERNAL_ff34a480_4_k_cu_66884165_223364cuda3std3__48in_placeE,@object
	.size		_ZN40_INTERNAL_ff34a480_4_k_cu_66884165_223364cuda3std3__48in_placeE,(_ZN40_INTERNAL_ff34a480_4_k_cu_66884165_223364cuda3std6ranges3__45__cpo9iter_moveE - _ZN40_INTERNAL_ff34a480_4_k_cu_66884165_223364cuda3std3__48in_placeE)
_ZN40_INTERNAL_ff34a480_4_k_cu_66884165_223364cuda3std3__48in_placeE:
	.zero		1
	.type		_ZN40_INTERNAL_ff34a480_4_k_cu_66884165_223364cuda3std6ranges3__45__cpo9iter_moveE,@object
	.size		_ZN40_INTERNAL_ff34a480_4_k_cu_66884165_223364cuda3std6ranges3__45__cpo9iter_moveE,(_ZN40_INTERNAL_ff34a480_4_k_cu_66884165_223364cuda3std3__45__cpo5beginE - _ZN40_INTERNAL_ff34a480_4_k_cu_66884165_223364cuda3std6ranges3__45__cpo9iter_moveE)
_ZN40_INTERNAL_ff34a480_4_k_cu_66884165_223364cuda3std6ranges3__45__cpo9iter_moveE:
	.zero		1
	.type		_ZN40_INTERNAL_ff34a480_4_k_cu_66884165_223364cuda3std3__45__cpo5beginE,@object
	.size		_ZN40_INTERNAL_ff34a480_4_k_cu_66884165_223364cuda3std3__45__cpo5beginE,(_ZN40_INTERNAL_ff34a480_4_k_cu_66884165_223364cuda3std3__442_GLOBAL__N__ff34a480_4_k_cu_66884165_223366ignoreE - _ZN40_INTERNAL_ff34a480_4_k_cu_66884165_223364cuda3std3__45__cpo5beginE)
_ZN40_INTERNAL_ff34a480_4_k_cu_66884165_223364cuda3std3__45__cpo5beginE:
	.zero		1
	.type		_ZN40_INTERNAL_ff34a480_4_k_cu_66884165_223364cuda3std3__442_GLOBAL__N__ff34a480_4_k_cu_66884165_223366ignoreE,@object
	.size		_ZN40_INTERNAL_ff34a480_4_k_cu_66884165_223364cuda3std3__442_GLOBAL__N__ff34a480_4_k_cu_66884165_223366ignoreE,(_ZN40_INTERNAL_ff34a480_4_k_cu_66884165_223364cute7productE - _ZN40_INTERNAL_ff34a480_4_k_cu_66884165_223364cuda3std3__442_GLOBAL__N__ff34a480_4_k_cu_66884165_223366ignoreE)
_ZN40_INTERNAL_ff34a480_4_k_cu_66884165_223364cuda3std3__442_GLOBAL__N__ff34a480_4_k_cu_66884165_223366ignoreE:
	.zero		1
	.type		_ZN40_INTERNAL_ff34a480_4_k_cu_66884165_223364cute7productE,@object
	.size		_ZN40_INTERNAL_ff34a480_4_k_cu_66884165_223364cute7productE,(_ZN40_INTERNAL_ff34a480_4_k_cu_66884165_223364cuda3std3__45__cpo3endE - _ZN40_INTERNAL_ff34a480_4_k_cu_66884165_223364cute7productE)
_ZN40_INTERNAL_ff34a480_4_k_cu_66884165_223364cute7productE:
	.zero		1
	.type		_ZN40_INTERNAL_ff34a480_4_k_cu_66884165_223364cuda3std3__45__cpo3endE,@object
	.size		_ZN40_INTERNAL_ff34a480_4_k_cu_66884165_223364cuda3std3__45__cpo3endE,(_ZN40_INTERNAL_ff34a480_4_k_cu_66884165_223364cuda3std3__419piecewise_constructE - _ZN40_INTERNAL_ff34a480_4_k_cu_66884165_223364cuda3std3__45__cpo3endE)
_ZN40_INTERNAL_ff34a480_4_k_cu_66884165_223364cuda3std3__45__cpo3endE:
	.zero		1
	.type		_ZN40_INTERNAL_ff34a480_4_k_cu_66884165_223364cuda3std3__419piecewise_constructE,@object
	.size		_ZN40_INTERNAL_ff34a480_4_k_cu_66884165_223364cuda3std3__419piecewise_constructE,(_ZN40_INTERNAL_ff34a480_4_k_cu_66884165_223364cuda3std3__45__cpo4cendE - _ZN40_INTERNAL_ff34a480_4_k_cu_66884165_223364cuda3std3__419piecewise_constructE)
_ZN40_INTERNAL_ff34a480_4_k_cu_66884165_223364cuda3std3__419piecewise_constructE:
	.zero		1
	.type		_ZN40_INTERNAL_ff34a480_4_k_cu_66884165_223364cuda3std3__45__cpo4cendE,@object
	.size		_ZN40_INTERNAL_ff34a480_4_k_cu_66884165_223364cuda3std3__45__cpo4cendE,(_ZN40_INTERNAL_ff34a480_4_k_cu_66884165_223364cuda3std6ranges3__45__cpo4swapE - _ZN40_INTERNAL_ff34a480_4_k_cu_66884165_223364cuda3std3__45__cpo4cendE)
_ZN40_INTERNAL_ff34a480_4_k_cu_66884165_223364cuda3std3__45__cpo4cendE:
	.zero		1
	.type		_ZN40_INTERNAL_ff34a480_4_k_cu_66884165_223364cuda3std6ranges3__45__cpo4swapE,@object
	.size		_ZN40_INTERNAL_ff34a480_4_k_cu_66884165_223364cuda3std6ranges3__45__cpo4swapE,(.L_7 - _ZN40_INTERNAL_ff34a480_4_k_cu_66884165_223364cuda3std6ranges3__45__cpo4swapE)
_ZN40_INTERNAL_ff34a480_4_k_cu_66884165_223364cuda3std6ranges3__45__cpo4swapE:
	.zero		1
.L_7:


//--------------------- .nv.constant0._ZN7cutlass13device_kernelINS_4gemm6kernel13GemmUniversalIN4cute5tupleIJiiiiEEENS1_10collective13CollectiveMmaINS1_37MainloopSm90TmaGmmaWarpSpecializedFP8ILi4ENS5_IJNS4_1CILi1EEESB_SB_EEENS1_35KernelTmaWarpSpecializedCooperativeEEENS5_IJNSA_ILi128EEENSA_ILi64EEESF_EEENS_12float_e4m3_tENS5_IJlSB_lEEESI_SJ_NS4_8TiledMMAINS4_8MMA_AtomIJNS4_4SM904GMMA30MMA_64x64x32_F32E4M3E4M3_SS_TNILNSN_7ScaleInE1ELSP_1EEEEEENS4_6LayoutINS5_IJNSA_ILi2EEESB_SB_EEENS5_IJSB_NSA_ILi0EEESV_EEEEENS5_IJNS4_10UnderscoreESY_SY_EEEEENS4_13SM90_TMA_LOADENS4_14ComposedLayoutINS4_7SwizzleILi3ELi4ELi3EEENS4_18smem_ptr_flag_bitsILi8EEENSS_INS5_IJNSA_ILi8EEESF_EEENS5_IJSF_SB_EEEEEEEvNS4_8identityES11_S1B_vS1C_EENS_8epilogue10collective6detail29Sm90TmaWarpSpecializedAdapterINS1F_15DefaultEpilogueISI_SJ_SJ_NS1E_6thread17LinearCombinationISI_Li1EffLNS1J_9ScaleType4KindE0ELNS_15FloatRoundStyleE2ESI_EENS1_15EpilogueDefaultEEEEEvvEEEEvNT_6ParamsE --------------------------
	.section	.nv.constant0._ZN7cutlass13device_kernelINS_4gemm6kernel13GemmUniversalIN4cute5tupleIJiiiiEEENS1_10collective13CollectiveMmaINS1_37MainloopSm90TmaGmmaWarpSpecializedFP8ILi4ENS5_IJNS4_1CILi1EEESB_SB_EEENS1_35KernelTmaWarpSpecializedCooperativeEEENS5_IJNSA_ILi128EEENSA_ILi64EEESF_EEENS_12float_e4m3_tENS5_IJlSB_lEEESI_SJ_NS4_8TiledMMAINS4_8MMA_AtomIJNS4_4SM904GMMA30MMA_64x64x32_F32E4M3E4M3_SS_TNILNSN_7ScaleInE1ELSP_1EEEEEENS4_6LayoutINS5_IJNSA_ILi2EEESB_SB_EEENS5_IJSB_NSA_ILi0EEESV_EEEEENS5_IJNS4_10UnderscoreESY_SY_EEEEENS4_13SM90_TMA_LOADENS4_14ComposedLayoutINS4_7SwizzleILi3ELi4ELi3EEENS4_18smem_ptr_flag_bitsILi8EEENSS_INS5_IJNSA_ILi8EEESF_EEENS5_IJSF_SB_EEEEEEEvNS4_8identityES11_S1B_vS1C_EENS_8epilogue10collective6detail29Sm90TmaWarpSpecializedAdapterINS1F_15DefaultEpilogueISI_SJ_SJ_NS1E_6thread17LinearCombinationISI_Li1EffLNS1J_9ScaleType4KindE0ELNS_15FloatRoundStyleE2ESI_EENS1_15EpilogueDefaultEEEEEvvEEEEvNT_6ParamsE,"a",@progbits
	.sectionflags	@""
	.align	4
.nv.constant0._ZN7cutlass13device_kernelINS_4gemm6kernel13GemmUniversalIN4cute5tupleIJiiiiEEENS1_10collective13CollectiveMmaINS1_37MainloopSm90TmaGmmaWarpSpecializedFP8ILi4ENS5_IJNS4_1CILi1EEESB_SB_EEENS1_35KernelTmaWarpSpecializedCooperativeEEENS5_IJNSA_ILi128EEENSA_ILi64EEESF_EEENS_12float_e4m3_tENS5_IJlSB_lEEESI_SJ_NS4_8TiledMMAINS4_8MMA_AtomIJNS4_4SM904GMMA30MMA_64x64x32_F32E4M3E4M3_SS_TNILNSN_7ScaleInE1ELSP_1EEEEEENS4_6LayoutINS5_IJNSA_ILi2EEESB_SB_EEENS5_IJSB_NSA_ILi0EEESV_EEEEENS5_IJNS4_10UnderscoreESY_SY_EEEEENS4_13SM90_TMA_LOADENS4_14ComposedLayoutINS4_7SwizzleILi3ELi4ELi3EEENS4_18smem_ptr_flag_bitsILi8EEENSS_INS5_IJNSA_ILi8EEESF_EEENS5_IJSF_SB_EEEEEEEvNS4_8identityES11_S1B_vS1C_EENS_8epilogue10collective6detail29Sm90TmaWarpSpecializedAdapterINS1F_15DefaultEpilogueISI_SJ_SJ_NS1E_6thread17LinearCombinationISI_Li1EffLNS1J_9ScaleType4KindE0ELNS_15FloatRoundStyleE2ESI_EENS1_15EpilogueDefaultEEEEEvvEEEEvNT_6ParamsE:
	.zero		1664


//--------------------- SYMBOLS --------------------------

	.type		.nv.reservedSmem.offset0,@object
	.size		.nv.reservedSmem.offset0,0x4
